	.target	sm_90a

	.elftype	@"ET_EXEC"


//--------------------- .note.nv.tkinfo           --------------------------
	.section	.note.nv.tkinfo,"",@"SHT_NOTE"
	.sectionflags	@"SHF_NOTE_NV_TKINFO"
	.tkinfo
        /*0018*/ 	.word	0x00000002
        /*0030*/ 	.string	""
        /*0030*/ 	.string	"ptxas"
        /*0030*/ 	.string	"Cuda compilation tools, release 13.0, V13.0.88"
        /*0030*/ 	.string	"Build cuda_13.0.r13.0/compiler.36424714_0"
        /*0030*/ 	.string	"-arch sm_90a -m 64 "



//--------------------- .note.nv.cuinfo           --------------------------
	.section	.note.nv.cuinfo,"",@"SHT_NOTE"
	.sectionflags	@"SHF_NOTE_NV_CUINFO"
        /*0018*/ 	.short	0x0002
        /*001a*/ 	.short	0x005a
        /*001c*/ 	.short	0x0082
	.zero		2


//--------------------- .nv.info                  --------------------------
	.section	.nv.info,"",@"SHT_CUDA_INFO"
	.align	4


	//----- nvinfo : EIATTR_REGCOUNT
	.align		4
        /*0000*/ 	.byte	0x04, 0x2f
        /*0002*/ 	.short	(.L_15 - .L_14)
	.align		4
.L_14:
        /*0004*/ 	.word	index@(_ZN7cutlass13device_kernelINS_4gemm6kernel13GemmUniversalIN4cute5tupleIJiiiiEEENS1_10collective13CollectiveMmaINS1_34MainloopSm90TmaGmmaWarpSpecializedILi4ENS5_IJNS4_1CILi1EEESB_SB_EEENS1_35KernelTmaWarpSpecializedCooperativeEEENS5_IJNSA_ILi256EEESF_NSA_ILi64EEEEEENS_10bfloat16_tENS5_IJlSB_lEEESI_SJ_NS4_8TiledMMAINS4_8MMA_AtomIJNS4_4SM904GMMA28MMA_64x256x16_F32BF16BF16_SSILNSN_5MajorE0ELSP_0ELNSN_7ScaleInE1ELSQ_1EEEEEENS4_6LayoutINS5_IJNSA_ILi2EEESB_SB_EEENS5_IJSB_NSA_ILi0EEESW_EEEEENS5_IJNS4_10UnderscoreESZ_SZ_EEEEENS4_13SM90_TMA_LOADENS4_14ComposedLayoutINS4_7SwizzleILi3ELi4ELi3EEENS4_18smem_ptr_flag_bitsILi16EEENST_INS5_IJNSA_ILi8EEESG_EEENS5_IJSG_SB_EEEEEEEvNS4_8identityES12_S1C_vS1D_EENS_8epilogue10collective6detail29Sm90TmaWarpSpecializedAdapterINS1G_15DefaultEpilogueISI_SJ_SJ_NS1F_6thread17LinearCombinationISI_Li1EffLNS1K_9ScaleType4KindE0ELNS_15FloatRoundStyleE2ESI_EENS1_15EpilogueDefaultEEEEEvvEEEEvNT_6ParamsE)
        /*0008*/ 	.word	0x000000a8


	//----- nvinfo : EIATTR_FRAME_SIZE
	.align		4
.L_15:
        /*000c*/ 	.byte	0x04, 0x11
        /*000e*/ 	.short	(.L_17 - .L_16)
	.align		4
.L_16:
        /*0010*/ 	.word	index@(_ZN7cutlass13device_kernelINS_4gemm6kernel13GemmUniversalIN4cute5tupleIJiiiiEEENS1_10collective13CollectiveMmaINS1_34MainloopSm90TmaGmmaWarpSpecializedILi4ENS5_IJNS4_1CILi1EEESB_SB_EEENS1_35KernelTmaWarpSpecializedCooperativeEEENS5_IJNSA_ILi256EEESF_NSA_ILi64EEEEEENS_10bfloat16_tENS5_IJlSB_lEEESI_SJ_NS4_8TiledMMAINS4_8MMA_AtomIJNS4_4SM904GMMA28MMA_64x256x16_F32BF16BF16_SSILNSN_5MajorE0ELSP_0ELNSN_7ScaleInE1ELSQ_1EEEEEENS4_6LayoutINS5_IJNSA_ILi2EEESB_SB_EEENS5_IJSB_NSA_ILi0EEESW_EEEEENS5_IJNS4_10UnderscoreESZ_SZ_EEEEENS4_13SM90_TMA_LOADENS4_14ComposedLayoutINS4_7SwizzleILi3ELi4ELi3EEENS4_18smem_ptr_flag_bitsILi16EEENST_INS5_IJNSA_ILi8EEESG_EEENS5_IJSG_SB_EEEEEEEvNS4_8identityES12_S1C_vS1D_EENS_8epilogue10collective6detail29Sm90TmaWarpSpecializedAdapterINS1G_15DefaultEpilogueISI_SJ_SJ_NS1F_6thread17LinearCombinationISI_Li1EffLNS1K_9ScaleType4KindE0ELNS_15FloatRoundStyleE2ESI_EENS1_15EpilogueDefaultEEEEEvvEEEEvNT_6ParamsE)
        /*0014*/ 	.word	0x00000788


	//----- nvinfo : EIATTR_MIN_STACK_SIZE
	.align		4
.L_17:
        /*0018*/ 	.byte	0x04, 0x12
        /*001a*/ 	.short	(.L_19 - .L_18)
	.align		4
.L_18:
        /*001c*/ 	.word	index@(_ZN7cutlass13device_kernelINS_4gemm6kernel13GemmUniversalIN4cute5tupleIJiiiiEEENS1_10collective13CollectiveMmaINS1_34MainloopSm90TmaGmmaWarpSpecializedILi4ENS5_IJNS4_1CILi1EEESB_SB_EEENS1_35KernelTmaWarpSpecializedCooperativeEEENS5_IJNSA_ILi256EEESF_NSA_ILi64EEEEEENS_10bfloat16_tENS5_IJlSB_lEEESI_SJ_NS4_8TiledMMAINS4_8MMA_AtomIJNS4_4SM904GMMA28MMA_64x256x16_F32BF16BF16_SSILNSN_5MajorE0ELSP_0ELNSN_7ScaleInE1ELSQ_1EEEEEENS4_6LayoutINS5_IJNSA_ILi2EEESB_SB_EEENS5_IJSB_NSA_ILi0EEESW_EEEEENS5_IJNS4_10UnderscoreESZ_SZ_EEEEENS4_13SM90_TMA_LOADENS4_14ComposedLayoutINS4_7SwizzleILi3ELi4ELi3EEENS4_18smem_ptr_flag_bitsILi16EEENST_INS5_IJNSA_ILi8EEESG_EEENS5_IJSG_SB_EEEEEEEvNS4_8identityES12_S1C_vS1D_EENS_8epilogue10collective6detail29Sm90TmaWarpSpecializedAdapterINS1G_15DefaultEpilogueISI_SJ_SJ_NS1F_6thread17LinearCombinationISI_Li1EffLNS1K_9ScaleType4KindE0ELNS_15FloatRoundStyleE2ESI_EENS1_15EpilogueDefaultEEEEEvvEEEEvNT_6ParamsE)
        /*0020*/ 	.word	0x00000788
.L_19:


//--------------------- .nv.compat                --------------------------
	.section	.nv.compat,"",@"SHT_CUDA_COMPAT_INFO"
	.align	4
        /*0000*/ 	.byte	0x02, 0x09, 0x01, 0x00, 0x02, 0x02, 0x04, 0x00, 0x02, 0x05, 0x05, 0x00, 0x03, 0x07, 0x01, 0x01
        /*0010*/ 	.byte	0x02, 0x03, 0x01, 0x00, 0x02, 0x06, 0x01, 0x00, 0x04, 0x0b, 0x08, 0x00, 0x00, 0x00, 0x00, 0x00
        /*0020*/ 	.byte	0x00, 0x00, 0x00, 0x00


//--------------------- .nv.info._ZN7cutlass13device_kernelINS_4gemm6kernel13GemmUniversalIN4cute5tupleIJiiiiEEENS1_10collective13CollectiveMmaINS1_34MainloopSm90TmaGmmaWarpSpecializedILi4ENS5_IJNS4_1CILi1EEESB_SB_EEENS1_35KernelTmaWarpSpecializedCooperativeEEENS5_IJNSA_ILi256EEESF_NSA_ILi64EEEEEENS_10bfloat16_tENS5_IJlSB_lEEESI_SJ_NS4_8TiledMMAINS4_8MMA_AtomIJNS4_4SM904GMMA28MMA_64x256x16_F32BF16BF16_SSILNSN_5MajorE0ELSP_0ELNSN_7ScaleInE1ELSQ_1EEEEEENS4_6LayoutINS5_IJNSA_ILi2EEESB_SB_EEENS5_IJSB_NSA_ILi0EEESW_EEEEENS5_IJNS4_10UnderscoreESZ_SZ_EEEEENS4_13SM90_TMA_LOADENS4_14ComposedLayoutINS4_7SwizzleILi3ELi4ELi3EEENS4_18smem_ptr_flag_bitsILi16EEENST_INS5_IJNSA_ILi8EEESG_EEENS5_IJSG_SB_EEEEEEEvNS4_8identityES12_S1C_vS1D_EENS_8epilogue10collective6detail29Sm90TmaWarpSpecializedAdapterINS1G_15DefaultEpilogueISI_SJ_SJ_NS1F_6thread17LinearCombinationISI_Li1EffLNS1K_9ScaleType4KindE0ELNS_15FloatRoundStyleE2ESI_EENS1_15EpilogueDefaultEEEEEvvEEEEvNT_6ParamsE --------------------------
	.section	.nv.info._ZN7cutlass13device_kernelINS_4gemm6kernel13GemmUniversalIN4cute5tupleIJiiiiEEENS1_10collective13CollectiveMmaINS1_34MainloopSm90TmaGmmaWarpSpecializedILi4ENS5_IJNS4_1CILi1EEESB_SB_EEENS1_35KernelTmaWarpSpecializedCooperativeEEENS5_IJNSA_ILi256EEESF_NSA_ILi64EEEEEENS_10bfloat16_tENS5_IJlSB_lEEESI_SJ_NS4_8TiledMMAINS4_8MMA_AtomIJNS4_4SM904GMMA28MMA_64x256x16_F32BF16BF16_SSILNSN_5MajorE0ELSP_0ELNSN_7ScaleInE1ELSQ_1EEEEEENS4_6LayoutINS5_IJNSA_ILi2EEESB_SB_EEENS5_IJSB_NSA_ILi0EEESW_EEEEENS5_IJNS4_10UnderscoreESZ_SZ_EEEEENS4_13SM90_TMA_LOADENS4_14ComposedLayoutINS4_7SwizzleILi3ELi4ELi3EEENS4_18smem_ptr_flag_bitsILi16EEENST_INS5_IJNSA_ILi8EEESG_EEENS5_IJSG_SB_EEEEEEEvNS4_8identityES12_S1C_vS1D_EENS_8epilogue10collective6detail29Sm90TmaWarpSpecializedAdapterINS1G_15DefaultEpilogueISI_SJ_SJ_NS1F_6thread17LinearCombinationISI_Li1EffLNS1K_9ScaleType4KindE0ELNS_15FloatRoundStyleE2ESI_EENS1_15EpilogueDefaultEEEEEvvEEEEvNT_6ParamsE,"",@"SHT_CUDA_INFO"
	.sectionflags	@""
	.align	4


	//----- nvinfo : EIATTR_CUDA_API_VERSION
	.align		4
        /*0000*/ 	.byte	0x04, 0x37
        /*0002*/ 	.short	(.L_21 - .L_20)
.L_20:
        /*0004*/ 	.word	0x00000082


	//----- nvinfo : EIATTR_KPARAM_INFO
	.align		4
.L_21:
        /*0008*/ 	.byte	0x04, 0x17
        /*000a*/ 	.short	(.L_23 - .L_22)
.L_22:
        /*000c*/ 	.word	0x00000000
        /*0010*/ 	.short	0x0000
        /*0012*/ 	.short	0x0070
        /*0014*/ 	.byte	0x00, 0xf0, 0x01, 0x10


	//----- nvinfo : EIATTR_SPARSE_MMA_MASK
	.align		4
.L_23:
        /*0018*/ 	.byte	0x03, 0x50
        /*001a*/ 	.short	0x0000


	//----- nvinfo : EIATTR_MAXREG_COUNT
	.align		4
        /*001c*/ 	.byte	0x03, 0x1b
        /*001e*/ 	.short	0x00a8


	//----- nvinfo : EIATTR_NUM_BARRIERS
	.align		4
        /*0020*/ 	.byte	0x02, 0x4c
        /*0022*/ 	.byte	0x01
	.zero		1


	//----- nvinfo : EIATTR_EXTERNS
	.align		4
        /*0024*/ 	.byte	0x04, 0x0f
        /*0026*/ 	.short	(.L_25 - .L_24)


	//   ....[0]....
	.align		4
.L_24:
        /*0028*/ 	.word	index@(__assertfail)


	//----- nvinfo : EIATTR_ANNOTATIONS
	.align		4
.L_25:
        /*002c*/ 	.byte	0x04, 0x55
        /*002e*/ 	.short	(.L_27 - .L_26)


	//   ....[0]....
.L_26:
        /*0030*/ 	.word	0x00000001
        /*0034*/ 	.byte	0xa0, 0x06, 0x00, 0x00, 0x01, 0x00, 0x00, 0x00, 0xc0, 0x06, 0x00, 0x00, 0x01, 0x00, 0x00, 0x00
        /* <DEDUP_REMOVED lines=713> */
        /*2cd4*/ 	.byte	0xc0, 0xad, 0x01, 0x00, 0x01, 0x00, 0x00, 0x00, 0xe0, 0xad, 0x01, 0x00


	//----- nvinfo : EIATTR_MERCURY_ISA_VERSION
	.align		4
.L_27:
        /*2ce0*/ 	.byte	0x03, 0x5f
        /*2ce2*/ 	.short	0x0101


	//----- nvinfo : EIATTR_INT_WARP_WIDE_INSTR_OFFSETS
	.align		4
        /*2ce4*/ 	.byte	0x04, 0x31
        /*2ce6*/ 	.short	(.L_29 - .L_28)


	//   ....[0]....
.L_28:
        /*2ce8*/ 	.word	0x00000500


	//   ....[1]....
        /*2cec*/ 	.word	0x00000510


	//   ....[2]....
        /*2cf0*/ 	.word	0x000005a0


	//----- nvinfo : EIATTR_COOP_GROUP_MASK_REGIDS
	.align		4
.L_29:
        /*2cf4*/ 	.byte	0x04, 0x29
        /*2cf6*/ 	.short	(.L_31 - .L_30)


	//   ....[0]....
.L_30:
        /*2cf8*/ 	.word	0xffffffff


	//   ....[1]....
        /*2cfc*/ 	.word	0xffffffff


	//   ....[2]....
        /*2d00*/ 	.word	0xffffffff


	//   ....[3]....
        /*2d04*/ 	.word	0xffffffff


	//   ....[4]....
        /*2d08*/ 	.word	0xffffffff


	//----- nvinfo : EIATTR_COOP_GROUP_INSTR_OFFSETS
	.align		4
.L_31:
        /*2d0c*/ 	.byte	0x04, 0x28
        /*2d0e*/ 	.short	(.L_33 - .L_32)


	//   ....[0]....
.L_32:
        /*2d10*/ 	.word	0x00000070


	//   ....[1]....
        /*2d14*/ 	.word	0x00000080


	//   ....[2]....
        /*2d18*/ 	.word	0x000001a0


	//   ....[3]....
        /*2d1c*/ 	.word	0x000003b0


	//   ....[4]....
        /*2d20*/ 	.word	0x00001170


	//----- nvinfo : EIATTR_REG_RECONFIG
	.align		4
.L_33:
        /*2d24*/ 	.byte	0x01, 0x54
	.zero		2


	//----- nvinfo : EIATTR_SYSCALL_OFFSETS
	.align		4
        /*2d28*/ 	.byte	0x04, 0x46
        /*2d2a*/ 	.short	(.L_35 - .L_34)


	//   ....[0]....
.L_34:
        /*2d2c*/ 	.word	0x00001320


	//----- nvinfo : EIATTR_MBARRIER_INSTR_OFFSETS
	.align		4
.L_35:
        /*2d30*/ 	.byte	0x04, 0x39
        /*2d32*/ 	.short	(.L_37 - .L_36)


	//   ....[0]....
.L_36:
        /*2d34*/ 	.word	0x00000320
        /*2d38*/ 	.word	0x000000ff
        /*2d3c*/ 	.word	0x00000000
        /*2d40*/ 	.short	0x0100
        /*2d42*/ 	.byte	0x08
	.zero		1


	//   ....[1]....
        /*2d44*/ 	.word	0x00000330
        /*2d48*/ 	.word	0x000000ff
        /*2d4c*/ 	.word	0x00000020
        /*2d50*/ 	.short	0x0100
        /*2d52*/ 	.byte	0x08
	.zero		1


	//   ....[2]....
        /*2d54*/ 	.word	0x00000340
        /*2d58*/ 	.word	0x000000ff
        /*2d5c*/ 	.word	0x00000008
        /*2d60*/ 	.short	0x0100
        /*2d62*/ 	.byte	0x08
	.zero		1


	//   ....[3]....
        /*2d64*/ 	.word	0x00000350
        /*2d68*/ 	.word	0x000000ff
        /*2d6c*/ 	.word	0x00000028
        /*2d70*/ 	.short	0x0100
        /*2d72*/ 	.byte	0x08
	.zero		1


	//   ....[4]....
        /*2d74*/ 	.word	0x00000360
        /*2d78*/ 	.word	0x000000ff
        /*2d7c*/ 	.word	0x00000010
        /*2d80*/ 	.short	0x0100
        /*2d82*/ 	.byte	0x08
	.zero		1


	//   ....[5]....
        /*2d84*/ 	.word	0x00000370
        /*2d88*/ 	.word	0x000000ff
        /*2d8c*/ 	.word	0x00000030
        /*2d90*/ 	.short	0x0100
        /*2d92*/ 	.byte	0x08
	.zero		1


	//   ....[6]....
        /*2d94*/ 	.word	0x00000380
        /*2d98*/ 	.word	0x000000ff
        /*2d9c*/ 	.word	0x00000018
        /*2da0*/ 	.short	0x0100
        /*2da2*/ 	.byte	0x08
	.zero		1


	//   ....[7]....
        /*2da4*/ 	.word	0x00000390
        /*2da8*/ 	.word	0x000000ff
        /*2dac*/ 	.word	0x00000038
        /*2db0*/ 	.short	0x0100
        /*2db2*/ 	.byte	0x08
	.zero		1


	//   ....[8]....
        /*2db4*/ 	.word	0x00000620
        /*2db8*/ 	.word	0x000000ff
        /*2dbc*/ 	.word	0x00000050
        /*2dc0*/ 	.short	0x0100
        /*2dc2*/ 	.byte	0x10
	.zero		1


	//   ....[9]....
        /*2dc4*/ 	.word	0x000006b0
        /*2dc8*/ 	.word	0x000000ff
        /*2dcc*/ 	.word	0x00000058
        /*2dd0*/ 	.short	0x0100
        /*2dd2*/ 	.byte	0x10
	.zero		1


	//   ....[10]....
        /*2dd4*/ 	.word	0x000013c0
        /*2dd8*/ 	.word	0x00000003
        /*2ddc*/ 	.word	0x00000000
        /*2de0*/ 	.short	0x010a
        /*2de2*/ 	.byte	0x3f
	.zero		1


	//   ....[11]....
        /*2de4*/ 	.word	0x00001400
        /*2de8*/ 	.word	0x00000003
        /*2dec*/ 	.word	0x00000000
        /*2df0*/ 	.short	0x010a
        /*2df2*/ 	.byte	0x3f
	.zero		1


	//   ....[12]....
        /*2df4*/ 	.word	0x00004a00
        /*2df8*/ 	.word	0x000000ff
        /*2dfc*/ 	.word	0x00000000
        /*2e00*/ 	.short	0x010a
        /*2e02*/ 	.byte	0x08
	.zero		1


	//   ....[13]....
        /*2e04*/ 	.word	0x00004a40
        /*2e08*/ 	.word	0x000000ff
        /*2e0c*/ 	.word	0x00000000
        /*2e10*/ 	.short	0x010a
        /*2e12*/ 	.byte	0x08
	.zero		1


	//   ....[14]....
        /*2e14*/ 	.word	0x00008b10
        /*2e18*/ 	.word	0x000000ff
        /*2e1c*/ 	.word	0x00000000
        /*2e20*/ 	.short	0x0101
        /*2e22*/ 	.byte	0x0c
	.zero		1


	//   ....[15]....
        /*2e24*/ 	.word	0x00008d00
        /*2e28*/ 	.word	0x000000ff
        /*2e2c*/ 	.word	0x00000000
        /*2e30*/ 	.short	0x0101
        /*2e32*/ 	.byte	0x04
	.zero		1


	//   ....[16]....
        /*2e34*/ 	.word	0x0001a9a0
        /*2e38*/ 	.word	0x0000000e
        /*2e3c*/ 	.word	0x00000020
        /*2e40*/ 	.short	0x010a
        /*2e42*/ 	.byte	0x3f
	.zero		1


	//   ....[17]....
        /*2e44*/ 	.word	0x0001ad50
        /*2e48*/ 	.word	0x00000002
        /*2e4c*/ 	.word	0x00000058
        /*2e50*/ 	.short	0x0101
        /*2e52*/ 	.byte	0x3f
	.zero		1


	//   ....[18]....
        /*2e54*/ 	.word	0x0001b4e0
        /*2e58*/ 	.word	0x00000005
        /*2e5c*/ 	.word	0x00000000
        /*2e60*/ 	.short	0x010a
        /*2e62*/ 	.byte	0x3f
	.zero		1


	//   ....[19]....
        /*2e64*/ 	.word	0x0001b570
        /*2e68*/ 	.word	0x00000005
        /*2e6c*/ 	.word	0x00000000
        /*2e70*/ 	.short	0x010a
        /*2e72*/ 	.byte	0x3f
	.zero		1


	//   ....[20]....
        /*2e74*/ 	.word	0x0001b600
        /*2e78*/ 	.word	0x00000005
        /*2e7c*/ 	.word	0x00000000
        /*2e80*/ 	.short	0x010a
        /*2e82*/ 	.byte	0x3f
	.zero		1


	//   ....[21]....
        /*2e84*/ 	.word	0x0001b690
        /*2e88*/ 	.word	0x00000003
        /*2e8c*/ 	.word	0x00000000
        /*2e90*/ 	.short	0x010a
        /*2e92*/ 	.byte	0x3f
	.zero		1


	//   ....[22]....
        /*2e94*/ 	.word	0x0001b6f0
        /*2e98*/ 	.word	0x00000003
        /*2e9c*/ 	.word	0x00000000
        /*2ea0*/ 	.short	0x010a
        /*2ea2*/ 	.byte	0x3f
	.zero		1


	//   ....[23]....
        /*2ea4*/ 	.word	0x0001b750
        /*2ea8*/ 	.word	0x00000005
        /*2eac*/ 	.word	0x00000000
        /*2eb0*/ 	.short	0x010a
        /*2eb2*/ 	.byte	0x3f
	.zero		1


	//   ....[24]....
        /*2eb4*/ 	.word	0x0001b820
        /*2eb8*/ 	.word	0x0000000e
        /*2ebc*/ 	.word	0x00000020
        /*2ec0*/ 	.short	0x010a
        /*2ec2*/ 	.byte	0x3f
	.zero		1


	//   ....[25]....
        /*2ec4*/ 	.word	0x0001b8f0
        /*2ec8*/ 	.word	0x00000005
        /*2ecc*/ 	.word	0x00000000
        /*2ed0*/ 	.short	0x010a
        /*2ed2*/ 	.byte	0x3f
	.zero		1


	//   ....[26]....
        /*2ed4*/ 	.word	0x0001b940
        /*2ed8*/ 	.word	0x00000005
        /*2edc*/ 	.word	0x00000000
        /*2ee0*/ 	.short	0x010a
        /*2ee2*/ 	.byte	0x3f
	.zero		1


	//   ....[27]....
        /*2ee4*/ 	.word	0x0001b990
        /*2ee8*/ 	.word	0x00000005
        /*2eec*/ 	.word	0x00000000
        /*2ef0*/ 	.short	0x010a
        /*2ef2*/ 	.byte	0x3f
	.zero		1


	//----- nvinfo : EIATTR_NUM_MBARRIERS
	.align		4
.L_37:
        /*2ef4*/ 	.byte	0x03, 0x38
        /*2ef6*/ 	.short	0x000a


	//----- nvinfo : EIATTR_EXIT_INSTR_OFFSETS
	.align		4
        /*2ef8*/ 	.byte	0x04, 0x1c
        /*2efa*/ 	.short	(.L_39 - .L_38)


	//   ....[0]....
.L_38:
        /*2efc*/ 	.word	0x00000720


	//   ....[1]....
        /*2f00*/ 	.word	0x00001090


	//   ....[2]....
        /*2f04*/ 	.word	0x00019f20


	//   ....[3]....
        /*2f08*/ 	.word	0x0001a630


	//   ....[4]....
        /*2f0c*/ 	.word	0x0001b6e0


	//----- nvinfo : EIATTR_MAX_THREADS
	.align		4
.L_39:
        /*2f10*/ 	.byte	0x04, 0x05
        /*2f12*/ 	.short	(.L_41 - .L_40)
.L_40:
        /*2f14*/ 	.word	0x00000180
        /*2f18*/ 	.word	0x00000001
        /*2f1c*/ 	.word	0x00000001


	//----- nvinfo : EIATTR_CRS_STACK_SIZE
	.align		4
.L_41:
        /*2f20*/ 	.byte	0x04, 0x1e
        /*2f22*/ 	.short	(.L_43 - .L_42)
.L_42:
        /*2f24*/ 	.word	0x00000000


	//----- nvinfo : EIATTR_CBANK_PARAM_SIZE
	.align		4
.L_43:
        /*2f28*/ 	.byte	0x03, 0x19
        /*2f2a*/ 	.short	0x0470


	//----- nvinfo : EIATTR_PARAM_CBANK
	.align		4
        /*2f2c*/ 	.byte	0x04, 0x0a
        /*2f2e*/ 	.short	(.L_45 - .L_44)
	.align		4
.L_44:
        /*2f30*/ 	.word	index@(.nv.constant0._ZN7cutlass13device_kernelINS_4gemm6kernel13GemmUniversalIN4cute5tupleIJiiiiEEENS1_10collective13CollectiveMmaINS1_34MainloopSm90TmaGmmaWarpSpecializedILi4ENS5_IJNS4_1CILi1EEESB_SB_EEENS1_35KernelTmaWarpSpecializedCooperativeEEENS5_IJNSA_ILi256EEESF_NSA_ILi64EEEEEENS_10bfloat16_tENS5_IJlSB_lEEESI_SJ_NS4_8TiledMMAINS4_8MMA_AtomIJNS4_4SM904GMMA28MMA_64x256x16_F32BF16BF16_SSILNSN_5MajorE0ELSP_0ELNSN_7ScaleInE1ELSQ_1EEEEEENS4_6LayoutINS5_IJNSA_ILi2EEESB_SB_EEENS5_IJSB_NSA_ILi0EEESW_EEEEENS5_IJNS4_10UnderscoreESZ_SZ_EEEEENS4_13SM90_TMA_LOADENS4_14ComposedLayoutINS4_7SwizzleILi3ELi4ELi3EEENS4_18smem_ptr_flag_bitsILi16EEENST_INS5_IJNSA_ILi8EEESG_EEENS5_IJSG_SB_EEEEEEEvNS4_8identityES12_S1C_vS1D_EENS_8epilogue10collective6detail29Sm90TmaWarpSpecializedAdapterINS1G_15DefaultEpilogueISI_SJ_SJ_NS1F_6thread17LinearCombinationISI_Li1EffLNS1K_9ScaleType4KindE0ELNS_15FloatRoundStyleE2ESI_EENS1_15EpilogueDefaultEEEEEvvEEEEvNT_6ParamsE)
        /*2f34*/ 	.short	0x0210
        /*2f36*/ 	.short	0x0470


	//----- nvinfo : EIATTR_SW_WAR
	.align		4
.L_45:
        /*2f38*/ 	.byte	0x04, 0x36
        /*2f3a*/ 	.short	(.L_47 - .L_46)
.L_46:
        /*2f3c*/ 	.word	0x00000008
.L_47:


//--------------------- .nv.callgraph             --------------------------
	.section	.nv.callgraph,"",@"SHT_CUDA_CALLGRAPH"
	.align	4
	.sectionentsize	8
	.align		4
        /*0000*/ 	.word	0x00000000
	.align		4
        /*0004*/ 	.word	0xffffffff
	.align		4
        /*0008*/ 	.word	index@(_ZN7cutlass13device_kernelINS_4gemm6kernel13GemmUniversalIN4cute5tupleIJiiiiEEENS1_10collective13CollectiveMmaINS1_34MainloopSm90TmaGmmaWarpSpecializedILi4ENS5_IJNS4_1CILi1EEESB_SB_EEENS1_35KernelTmaWarpSpecializedCooperativeEEENS5_IJNSA_ILi256EEESF_NSA_ILi64EEEEEENS_10bfloat16_tENS5_IJlSB_lEEESI_SJ_NS4_8TiledMMAINS4_8MMA_AtomIJNS4_4SM904GMMA28MMA_64x256x16_F32BF16BF16_SSILNSN_5MajorE0ELSP_0ELNSN_7ScaleInE1ELSQ_1EEEEEENS4_6LayoutINS5_IJNSA_ILi2EEESB_SB_EEENS5_IJSB_NSA_ILi0EEESW_EEEEENS5_IJNS4_10UnderscoreESZ_SZ_EEEEENS4_13SM90_TMA_LOADENS4_14ComposedLayoutINS4_7SwizzleILi3ELi4ELi3EEENS4_18smem_ptr_flag_bitsILi16EEENST_INS5_IJNSA_ILi8EEESG_EEENS5_IJSG_SB_EEEEEEEvNS4_8identityES12_S1C_vS1D_EENS_8epilogue10collective6detail29Sm90TmaWarpSpecializedAdapterINS1G_15DefaultEpilogueISI_SJ_SJ_NS1F_6thread17LinearCombinationISI_Li1EffLNS1K_9ScaleType4KindE0ELNS_15FloatRoundStyleE2ESI_EENS1_15EpilogueDefaultEEEEEvvEEEEvNT_6ParamsE)
	.align		4
        /*000c*/ 	.word	index@(__assertfail)
	.align		4
        /*0010*/ 	.word	0x00000000
	.align		4
        /*0014*/ 	.word	0xfffffffe
	.align		4
        /*0018*/ 	.word	0x00000000
	.align		4
        /*001c*/ 	.word	0xfffffffd
	.align		4
        /*0020*/ 	.word	0x00000000
	.align		4
        /*0024*/ 	.word	0xfffffffc


//--------------------- .nv.constant4             --------------------------
	.section	.nv.constant4,"a",@progbits
	.align	8
	.align		8
.nv.constant4:
        /*0000*/ 	.dword	__assertfail
	.align		8
        /*0008*/ 	.dword	__unnamed_1
	.align		8
        /*0010*/ 	.dword	_ZN39_INTERNAL_bb881e88_4_k_cu_7fc68687_30934cuda3std3__45__cpo5beginE
	.align		8
        /*0018*/ 	.dword	_ZN39_INTERNAL_bb881e88_4_k_cu_7fc68687_30934cuda3std3__45__cpo3endE
	.align		8
        /*0020*/ 	.dword	_ZN39_INTERNAL_bb881e88_4_k_cu_7fc68687_30934cuda3std3__45__cpo6cbeginE
	.align		8
        /*0028*/ 	.dword	_ZN39_INTERNAL_bb881e88_4_k_cu_7fc68687_30934cuda3std3__45__cpo4cendE
	.align		8
        /*0030*/ 	.dword	_ZN39_INTERNAL_bb881e88_4_k_cu_7fc68687_30934cuda3std3__441_GLOBAL__N__bb881e88_4_k_cu_7fc68687_30936ignoreE
	.align		8
        /*0038*/ 	.dword	_ZN39_INTERNAL_bb881e88_4_k_cu_7fc68687_30934cuda3std3__419piecewise_constructE
	.align		8
        /*0040*/ 	.dword	_ZN39_INTERNAL_bb881e88_4_k_cu_7fc68687_30934cuda3std3__48in_placeE
	.align		8
        /*0048*/ 	.dword	_ZN39_INTERNAL_bb881e88_4_k_cu_7fc68687_30934cuda3std6ranges3__45__cpo4swapE
	.align		8
        /*0050*/ 	.dword	_ZN39_INTERNAL_bb881e88_4_k_cu_7fc68687_30934cuda3std6ranges3__45__cpo9iter_moveE
	.align		8
        /*0058*/ 	.dword	_ZN39_INTERNAL_bb881e88_4_k_cu_7fc68687_30934cute7productE
	.align		8
        /*0060*/ 	.dword	_ZN39_INTERNAL_bb881e88_4_k_cu_7fc68687_30934cute1_E
	.align		8
        /*0068*/ 	.dword	$str$22
	.align		8
        /*0070*/ 	.dword	$str$23


//--------------------- .text._ZN7cutlass13device_kernelINS_4gemm6kernel13GemmUniversalIN4cute5tupleIJiiiiEEENS1_10collective13CollectiveMmaINS1_34MainloopSm90TmaGmmaWarpSpecializedILi4ENS5_IJNS4_1CILi1EEESB_SB_EEENS1_35KernelTmaWarpSpecializedCooperativeEEENS5_IJNSA_ILi256EEESF_NSA_ILi64EEEEEENS_10bfloat16_tENS5_IJlSB_lEEESI_SJ_NS4_8TiledMMAINS4_8MMA_AtomIJNS4_4SM904GMMA28MMA_64x256x16_F32BF16BF16_SSILNSN_5MajorE0ELSP_0ELNSN_7ScaleInE1ELSQ_1EEEEEENS4_6LayoutINS5_IJNSA_ILi2EEESB_SB_EEENS5_IJSB_NSA_ILi0EEESW_EEEEENS5_IJNS4_10UnderscoreESZ_SZ_EEEEENS4_13SM90_TMA_LOADENS4_14ComposedLayoutINS4_7SwizzleILi3ELi4ELi3EEENS4_18smem_ptr_flag_bitsILi16EEENST_INS5_IJNSA_ILi8EEESG_EEENS5_IJSG_SB_EEEEEEEvNS4_8identityES12_S1C_vS1D_EENS_8epilogue10collective6detail29Sm90TmaWarpSpecializedAdapterINS1G_15DefaultEpilogueISI_SJ_SJ_NS1F_6thread17LinearCombinationISI_Li1EffLNS1K_9ScaleType4KindE0ELNS_15FloatRoundStyleE2ESI_EENS1_15EpilogueDefaultEEEEEvvEEEEvNT_6ParamsE --------------------------
	.section	.text._ZN7cutlass13device_kernelINS_4gemm6kernel13GemmUniversalIN4cute5tupleIJiiiiEEENS1_10collective13CollectiveMmaINS1_34MainloopSm90TmaGmmaWarpSpecializedILi4ENS5_IJNS4_1CILi1EEESB_SB_EEENS1_35KernelTmaWarpSpecializedCooperativeEEENS5_IJNSA_ILi256EEESF_NSA_ILi64EEEEEENS_10bfloat16_tENS5_IJlSB_lEEESI_SJ_NS4_8TiledMMAINS4_8MMA_AtomIJNS4_4SM904GMMA28MMA_64x256x16_F32BF16BF16_SSILNSN_5MajorE0ELSP_0ELNSN_7ScaleInE1ELSQ_1EEEEEENS4_6LayoutINS5_IJNSA_ILi2EEESB_SB_EEENS5_IJSB_NSA_ILi0EEESW_EEEEENS5_IJNS4_10UnderscoreESZ_SZ_EEEEENS4_13SM90_TMA_LOADENS4_14ComposedLayoutINS4_7SwizzleILi3ELi4ELi3EEENS4_18smem_ptr_flag_bitsILi16EEENST_INS5_IJNSA_ILi8EEESG_EEENS5_IJSG_SB_EEEEEEEvNS4_8identityES12_S1C_vS1D_EENS_8epilogue10collective6detail29Sm90TmaWarpSpecializedAdapterINS1G_15DefaultEpilogueISI_SJ_SJ_NS1F_6thread17LinearCombinationISI_Li1EffLNS1K_9ScaleType4KindE0ELNS_15FloatRoundStyleE2ESI_EENS1_15EpilogueDefaultEEEEEvvEEEEvNT_6ParamsE,"ax",@progbits
	.align	128
.text._ZN7cutlass13device_kernelINS_4gemm6kernel13GemmUniversalIN4cute5tupleIJiiiiEEENS1_10collective13CollectiveMmaINS1_34MainloopSm90TmaGmmaWarpSpecializedILi4ENS5_IJNS4_1CILi1EEESB_SB_EEENS1_35KernelTmaWarpSpecializedCooperativeEEENS5_IJNSA_ILi256EEESF_NSA_ILi64EEEEEENS_10bfloat16_tENS5_IJlSB_lEEESI_SJ_NS4_8TiledMMAINS4_8MMA_AtomIJNS4_4SM904GMMA28MMA_64x256x16_F32BF16BF16_SSILNSN_5MajorE0ELSP_0ELNSN_7ScaleInE1ELSQ_1EEEEEENS4_6LayoutINS5_IJNSA_ILi2EEESB_SB_EEENS5_IJSB_NSA_ILi0EEESW_EEEEENS5_IJNS4_10UnderscoreESZ_SZ_EEEEENS4_13SM90_TMA_LOADENS4_14ComposedLayoutINS4_7SwizzleILi3ELi4ELi3EEENS4_18smem_ptr_flag_bitsILi16EEENST_INS5_IJNSA_ILi8EEESG_EEENS5_IJSG_SB_EEEEEEEvNS4_8identityES12_S1C_vS1D_EENS_8epilogue10collective6detail29Sm90TmaWarpSpecializedAdapterINS1G_15DefaultEpilogueISI_SJ_SJ_NS1F_6thread17LinearCombinationISI_Li1EffLNS1K_9ScaleType4KindE0ELNS_15FloatRoundStyleE2ESI_EENS1_15EpilogueDefaultEEEEEvvEEEEvNT_6ParamsE:
        .type           _ZN7cutlass13device_kernelINS_4gemm6kernel13GemmUniversalIN4cute5tupleIJiiiiEEENS1_10collective13CollectiveMmaINS1_34MainloopSm90TmaGmmaWarpSpecializedILi4ENS5_IJNS4_1CILi1EEESB_SB_EEENS1_35KernelTmaWarpSpecializedCooperativeEEENS5_IJNSA_ILi256EEESF_NSA_ILi64EEEEEENS_10bfloat16_tENS5_IJlSB_lEEESI_SJ_NS4_8TiledMMAINS4_8MMA_AtomIJNS4_4SM904GMMA28MMA_64x256x16_F32BF16BF16_SSILNSN_5MajorE0ELSP_0ELNSN_7ScaleInE1ELSQ_1EEEEEENS4_6LayoutINS5_IJNSA_ILi2EEESB_SB_EEENS5_IJSB_NSA_ILi0EEESW_EEEEENS5_IJNS4_10UnderscoreESZ_SZ_EEEEENS4_13SM90_TMA_LOADENS4_14ComposedLayoutINS4_7SwizzleILi3ELi4ELi3EEENS4_18smem_ptr_flag_bitsILi16EEENST_INS5_IJNSA_ILi8EEESG_EEENS5_IJSG_SB_EEEEEEEvNS4_8identityES12_S1C_vS1D_EENS_8epilogue10collective6detail29Sm90TmaWarpSpecializedAdapterINS1G_15DefaultEpilogueISI_SJ_SJ_NS1F_6thread17LinearCombinationISI_Li1EffLNS1K_9ScaleType4KindE0ELNS_15FloatRoundStyleE2ESI_EENS1_15EpilogueDefaultEEEEEvvEEEEvNT_6ParamsE,@function
        .size           _ZN7cutlass13device_kernelINS_4gemm6kernel13GemmUniversalIN4cute5tupleIJiiiiEEENS1_10collective13CollectiveMmaINS1_34MainloopSm90TmaGmmaWarpSpecializedILi4ENS5_IJNS4_1CILi1EEESB_SB_EEENS1_35KernelTmaWarpSpecializedCooperativeEEENS5_IJNSA_ILi256EEESF_NSA_ILi64EEEEEENS_10bfloat16_tENS5_IJlSB_lEEESI_SJ_NS4_8TiledMMAINS4_8MMA_AtomIJNS4_4SM904GMMA28MMA_64x256x16_F32BF16BF16_SSILNSN_5MajorE0ELSP_0ELNSN_7ScaleInE1ELSQ_1EEEEEENS4_6LayoutINS5_IJNSA_ILi2EEESB_SB_EEENS5_IJSB_NSA_ILi0EEESW_EEEEENS5_IJNS4_10UnderscoreESZ_SZ_EEEEENS4_13SM90_TMA_LOADENS4_14ComposedLayoutINS4_7SwizzleILi3ELi4ELi3EEENS4_18smem_ptr_flag_bitsILi16EEENST_INS5_IJNSA_ILi8EEESG_EEENS5_IJSG_SB_EEEEEEEvNS4_8identityES12_S1C_vS1D_EENS_8epilogue10collective6detail29Sm90TmaWarpSpecializedAdapterINS1G_15DefaultEpilogueISI_SJ_SJ_NS1F_6thread17LinearCombinationISI_Li1EffLNS1K_9ScaleType4KindE0ELNS_15FloatRoundStyleE2ESI_EENS1_15EpilogueDefaultEEEEEvvEEEEvNT_6ParamsE,(.L_x_576 - _ZN7cutlass13device_kernelINS_4gemm6kernel13GemmUniversalIN4cute5tupleIJiiiiEEENS1_10collective13CollectiveMmaINS1_34MainloopSm90TmaGmmaWarpSpecializedILi4ENS5_IJNS4_1CILi1EEESB_SB_EEENS1_35KernelTmaWarpSpecializedCooperativeEEENS5_IJNSA_ILi256EEESF_NSA_ILi64EEEEEENS_10bfloat16_tENS5_IJlSB_lEEESI_SJ_NS4_8TiledMMAINS4_8MMA_AtomIJNS4_4SM904GMMA28MMA_64x256x16_F32BF16BF16_SSILNSN_5MajorE0ELSP_0ELNSN_7ScaleInE1ELSQ_1EEEEEENS4_6LayoutINS5_IJNSA_ILi2EEESB_SB_EEENS5_IJSB_NSA_ILi0EEESW_EEEEENS5_IJNS4_10UnderscoreESZ_SZ_EEEEENS4_13SM90_TMA_LOADENS4_14ComposedLayoutINS4_7SwizzleILi3ELi4ELi3EEENS4_18smem_ptr_flag_bitsILi16EEENST_INS5_IJNSA_ILi8EEESG_EEENS5_IJSG_SB_EEEEEEEvNS4_8identityES12_S1C_vS1D_EENS_8epilogue10collective6detail29Sm90TmaWarpSpecializedAdapterINS1G_15DefaultEpilogueISI_SJ_SJ_NS1F_6thread17LinearCombinationISI_Li1EffLNS1K_9ScaleType4KindE0ELNS_15FloatRoundStyleE2ESI_EENS1_15EpilogueDefaultEEEEEvvEEEEvNT_6ParamsE)
        .other          _ZN7cutlass13device_kernelINS_4gemm6kernel13GemmUniversalIN4cute5tupleIJiiiiEEENS1_10collective13CollectiveMmaINS1_34MainloopSm90TmaGmmaWarpSpecializedILi4ENS5_IJNS4_1CILi1EEESB_SB_EEENS1_35KernelTmaWarpSpecializedCooperativeEEENS5_IJNSA_ILi256EEESF_NSA_ILi64EEEEEENS_10bfloat16_tENS5_IJlSB_lEEESI_SJ_NS4_8TiledMMAINS4_8MMA_AtomIJNS4_4SM904GMMA28MMA_64x256x16_F32BF16BF16_SSILNSN_5MajorE0ELSP_0ELNSN_7ScaleInE1ELSQ_1EEEEEENS4_6LayoutINS5_IJNSA_ILi2EEESB_SB_EEENS5_IJSB_NSA_ILi0EEESW_EEEEENS5_IJNS4_10UnderscoreESZ_SZ_EEEEENS4_13SM90_TMA_LOADENS4_14ComposedLayoutINS4_7SwizzleILi3ELi4ELi3EEENS4_18smem_ptr_flag_bitsILi16EEENST_INS5_IJNSA_ILi8EEESG_EEENS5_IJSG_SB_EEEEEEEvNS4_8identityES12_S1C_vS1D_EENS_8epilogue10collective6detail29Sm90TmaWarpSpecializedAdapterINS1G_15DefaultEpilogueISI_SJ_SJ_NS1F_6thread17LinearCombinationISI_Li1EffLNS1K_9ScaleType4KindE0ELNS_15FloatRoundStyleE2ESI_EENS1_15EpilogueDefaultEEEEEvvEEEEvNT_6ParamsE,@"STO_CUDA_ENTRY STV_DEFAULT"
_ZN7cutlass13device_kernelINS_4gemm6kernel13GemmUniversalIN4cute5tupleIJiiiiEEENS1_10collective13CollectiveMmaINS1_34MainloopSm90TmaGmmaWarpSpecializedILi4ENS5_IJNS4_1CILi1EEESB_SB_EEENS1_35KernelTmaWarpSpecializedCooperativeEEENS5_IJNSA_ILi256EEESF_NSA_ILi64EEEEEENS_10bfloat16_tENS5_IJlSB_lEEESI_SJ_NS4_8TiledMMAINS4_8MMA_AtomIJNS4_4SM904GMMA28MMA_64x256x16_F32BF16BF16_SSILNSN_5MajorE0ELSP_0ELNSN_7ScaleInE1ELSQ_1EEEEEENS4_6LayoutINS5_IJNSA_ILi2EEESB_SB_EEENS5_IJSB_NSA_ILi0EEESW_EEEEENS5_IJNS4_10UnderscoreESZ_SZ_EEEEENS4_13SM90_TMA_LOADENS4_14ComposedLayoutINS4_7SwizzleILi3ELi4ELi3EEENS4_18smem_ptr_flag_bitsILi16EEENST_INS5_IJNSA_ILi8EEESG_EEENS5_IJSG_SB_EEEEEEEvNS4_8identityES12_S1C_vS1D_EENS_8epilogue10collective6detail29Sm90TmaWarpSpecializedAdapterINS1G_15DefaultEpilogueISI_SJ_SJ_NS1F_6thread17LinearCombinationISI_Li1EffLNS1K_9ScaleType4KindE0ELNS_15FloatRoundStyleE2ESI_EENS1_15EpilogueDefaultEEEEEvvEEEEvNT_6ParamsE:
[----:B------:R-:W0:Y:S02]  /*0000*/  LDC R1, c[0x0][0x28] ;  /* 0x00000a00ff017b82 */ /* 0x000e240000000800 */
[----:B0-----:R-:W-:Y:S01]  /*0010*/  VIADD R1, R1, 0xfffff878 ;  /* 0xfffff87801017836 */ /* 0x001fe20000000000 */
[----:B------:R-:W0:Y:S01]  /*0020*/  S2R R2, SR_TID.X ;  /* 0x0000000000027919 */ /* 0x000e220000002100 */
[----:B------:R-:W-:Y:S01]  /*0030*/  ELECT P0, URZ, PT ;  /* 0x00000000003f782f */ /* 0x000fe20003800000 */
[----:B------:R-:W-:Y:S01]  /*0040*/  BSSY B0, `(.L_x_0) ;  /* 0x0000015000007945 */ /* 0x000fe20003800000 */
[--C-:B0-----:R-:W-:Y:S02]  /*0050*/  SHF.R.U32.HI R0, RZ, 0x5, R2.reuse ;  /* 0x00000005ff007819 */ /* 0x101fe40000011602 */
[----:B------:R-:W-:-:S03]  /*0060*/  SHF.R.U32.HI R160, RZ, 0x7, R2 ;  /* 0x00000007ffa07819 */ /* 0x000fc60000011602 */
[----:B------:R-:W0:Y:S04]  /*0070*/  SHFL.IDX PT, R3, R0, RZ, 0x1f ;  /* 0x00001fff00037589 */ /* 0x000e2800000e0000 */
[----:B------:R-:W1:Y:S01]  /*0080*/  SHFL.IDX PT, R2, R160, RZ, 0x1f ;  /* 0x00001fffa0027589 */ /* 0x000e6200000e0000 */
[----:B0-----:R-:W-:Y:S02]  /*0090*/  R2UR UR10, R3 ;  /* 0x00000000030a72ca */ /* 0x001fe400000e0000 */
[----:B-1----:R-:W-:-:S11]  /*00a0*/  R2UR UR5, R2 ;  /* 0x00000000020572ca */ /* 0x002fd600000e0000 */
[----:B------:R-:W-:Y:S02]  /*00b0*/  USHF.R.S32.HI UR4, URZ, 0x1f, UR10 ;  /* 0x0000001f3f047899 */ /* 0x000fe4000801140a */
[----:B------:R-:W-:Y:S02]  /*00c0*/  ISETP.NE.OR P0, PT, RZ, UR10, !P0 ;  /* 0x0000000aff007c0c */ /* 0x000fe4000c705670 */
[----:B------:R-:W-:-:S04]  /*00d0*/  ULEA.HI UR4, UR4, UR10, URZ, 0x2 ;  /* 0x0000000a04047291 */ /* 0x000fc8000f8f103f */
[----:B------:R-:W-:-:S04]  /*00e0*/  ULOP3.LUT UR4, UR4, 0xfffffffc, URZ, 0xc0, !UPT ;  /* 0xfffffffc04047892 */ /* 0x000fc8000f8ec03f */
[----:B------:R-:W-:-:S03]  /*00f0*/  UIADD3 UR10, UR10, -UR4, URZ ;  /* 0x800000040a0a7290 */ /* 0x000fc6000fffe03f */
[----:B------:R-:W-:Y:S09]  /*0100*/  @P0 BRA `(.L_x_1) ;  /* 0x0000000000200947 */ /* 0x000ff20003800000 */
[----:B------:R-:W-:Y:S02]  /*0110*/  ULDC.64 UR6, c[0x0][0x198] ;  /* 0x0000660000067ab9 */ /* 0x000fe40000000a00 */
[----:B------:R-:W-:Y:S02]  /*0120*/  UIADD3 UR8, UP0, UR6, 0xf0, URZ ;  /* 0x000000f006087890 */ /* 0x000fe4000ff1e03f */
[----:B------:R-:W-:Y:S02]  /*0130*/  UIADD3 UR6, UP1, UR6, 0x1f0, URZ ;  /* 0x000001f006067890 */ /* 0x000fe4000ff3e03f */
[----:B------:R-:W-:Y:S02]  /*0140*/  UIADD3.X UR9, URZ, UR7, URZ, UP0, !UPT ;  /* 0x000000073f097290 */ /* 0x000fe400087fe43f */
[----:B------:R-:W-:-:S07]  /*0150*/  UIADD3.X UR7, URZ, UR7, URZ, UP1, !UPT ;  /* 0x000000073f077290 */ /* 0x000fce0008ffe43f */
[----:B------:R0:W-:Y:S02]  /*0160*/  UTMACCTL.PF [UR8] ;  /* 0x00000000080079b9 */ /* 0x0001e40008040000 */
[----:B------:R0:W-:Y:S02]  /*0170*/  UTMACCTL.PF [UR6] ;  /* 0x00000000060079b9 */ /* 0x0001e40008040000 */
[----:B0-----:R-:W-:Y:S01]  /*0180*/  NOP ;  /* 0x0000000000007918 */ /* 0x001fe20000000000 */
.L_x_1:
[----:B------:R-:W-:Y:S05]  /*0190*/  BSYNC B0 ;  /* 0x0000000000007941 */ /* 0x000fea0003800000 */
.L_x_0:
[----:B------:R-:W0:Y:S01]  /*01a0*/  SHFL.IDX PT, R2, R0, RZ, 0x1f ;  /* 0x00001fff00027589 */ /* 0x000e2200000e0000 */
[----:B------:R-:W-:Y:S01]  /*01b0*/  UISETP.NE.AND UP0, UPT, UR10, 0x3, UPT ;  /* 0x000000030a00788c */ /* 0x000fe2000bf05270 */
[----:B------:R-:W-:Y:S01]  /*01c0*/  ISETP.NE.AND P1, PT, RZ, UR5, PT ;  /* 0x00000005ff007c0c */ /* 0x000fe2000bf25270 */
[----:B------:R-:W-:Y:S02]  /*01d0*/  UIADD3 UR18, UR5, -0x1, URZ ;  /* 0xffffffff05127890 */ /* 0x000fe4000fffe03f */
[----:B------:R-:W-:Y:S02]  /*01e0*/  UISETP.EQ.OR UP0, UPT, UR10, URZ, !UP0 ;  /* 0x0000003f0a00728c */ /* 0x000fe4000c702670 */
[----:B------:R-:W-:Y:S02]  /*01f0*/  UISETP.GE.U32.AND UP1, UPT, UR18, 0x2, UPT ;  /* 0x000000021200788c */ /* 0x000fe4000bf26070 */
[----:B------:R-:W-:-:S04]  /*0200*/  UISETP.EQ.AND UP0, UPT, UR5, URZ, UP0 ;  /* 0x0000003f0500728c */ /* 0x000fc80008702270 */
[----:B------:R-:W-:-:S04]  /*0210*/  USEL UR40, URZ, 0x1, !UP0 ;  /* 0x000000013f287887 */ /* 0x000fc8000c000000 */
[----:B------:R-:W-:Y:S01]  /*0220*/  USEL UR40, UR40, 0x2, UP1 ;  /* 0x0000000228287887 */ /* 0x000fe20008800000 */
[----:B0-----:R-:W-:-:S13]  /*0230*/  ISETP.NE.AND P0, PT, R2, RZ, PT ;  /* 0x000000ff0200720c */ /* 0x001fda0003f05270 */
[----:B------:R-:W-:Y:S05]  /*0240*/  @P0 BRA `(.L_x_2) ;  /* 0x0000000000580947 */ /* 0x000fea0003800000 */
[----:B------:R-:W0:Y:S01]  /*0250*/  S2UR UR8, SR_CgaCtaId ;  /* 0x00000000000879c3 */ /* 0x000e220000008800 */
[----:B------:R-:W-:Y:S01]  /*0260*/  UMOV UR4, 0x400 ;  /* 0x0000040000047882 */ /* 0x000fe20000000000 */
[----:B------:R-:W-:Y:S01]  /*0270*/  UMOV UR5, 0x1 ;  /* 0x0000000100057882 */ /* 0x000fe20000000000 */
[----:B------:R-:W-:Y:S01]  /*0280*/  UMOV UR6, 0x100 ;  /* 0x0000010000067882 */ /* 0x000fe20000000000 */
[----:B------:R-:W-:Y:S01]  /*0290*/  ELECT P0, URZ, PT ;  /* 0x00000000003f782f */ /* 0x000fe20003800000 */
[----:B------:R-:W-:-:S04]  /*02a0*/  UIADD3 UR6, -UR6, 0x100000, URZ ;  /* 0x0010000006067890 */ /* 0x000fc8000fffe13f */
[----:B------:R-:W-:Y:S02]  /*02b0*/  USHF.L.U32 UR7, UR6, 0xb, URZ ;  /* 0x0000000b06077899 */ /* 0x000fe4000800063f */
[----:B------:R-:W-:Y:S02]  /*02c0*/  USHF.L.U32 UR6, UR6, 0x1, URZ ;  /* 0x0000000106067899 */ /* 0x000fe4000800063f */
[----:B0-----:R-:W-:Y:S02]  /*02d0*/  ULEA UR8, UR8, UR4, 0x18 ;  /* 0x0000000408087291 */ /* 0x001fe4000f8ec03f */
[----:B------:R-:W-:-:S04]  /*02e0*/  UIADD3 UR4, -UR5, 0x100000, URZ ;  /* 0x0010000005047890 */ /* 0x000fc8000fffe13f */
[----:B------:R-:W-:Y:S02]  /*02f0*/  USHF.L.U32 UR5, UR4, 0xb, URZ ;  /* 0x0000000b04057899 */ /* 0x000fe4000800063f */
[----:B------:R-:W-:Y:S01]  /*0300*/  USHF.L.U32 UR4, UR4, 0x1, URZ ;  /* 0x0000000104047899 */ /* 0x000fe2000800063f */
[----:B------:R-:W0:Y:S11]  /*0310*/  FENCE.VIEW.ASYNC.S ;  /* 0x00000000000073c6 */ /* 0x000e360000000000 */
[----:B0-----:R0:W1:Y:S01]  /*0320*/  SYNCS.EXCH.64 URZ, [UR8], UR4 ;  /* 0x00000004083f75b2 */ /* 0x0010620008000100 */
[----:B------:R0:W2:Y:S01]  /*0330*/  SYNCS.EXCH.64 URZ, [UR8+0x20], UR6 ;  /* 0x00002006083f75b2 */ /* 0x0000a20008000100 */
[----:B------:R0:W3:Y:S01]  /*0340*/  SYNCS.EXCH.64 URZ, [UR8+0x8], UR4 ;  /* 0x00000804083f75b2 */ /* 0x0000e20008000100 */
[----:B------:R0:W4:Y:S01]  /*0350*/  SYNCS.EXCH.64 URZ, [UR8+0x28], UR6 ;  /* 0x00002806083f75b2 */ /* 0x0001220008000100 */
[----:B------:R0:W0:Y:S01]  /*0360*/  SYNCS.EXCH.64 URZ, [UR8+0x10], UR4 ;  /* 0x00001004083f75b2 */ /* 0x0000220008000100 */
[----:B------:R0:W0:Y:S01]  /*0370*/  SYNCS.EXCH.64 URZ, [UR8+0x30], UR6 ;  /* 0x00003006083f75b2 */ /* 0x0000220008000100 */
[----:B------:R0:W0:Y:S01]  /*0380*/  SYNCS.EXCH.64 URZ, [UR8+0x18], UR4 ;  /* 0x00001804083f75b2 */ /* 0x0000220008000100 */
[----:B------:R0:W0:Y:S01]  /*0390*/  SYNCS.EXCH.64 URZ, [UR8+0x38], UR6 ;  /* 0x00003806083f75b2 */ /* 0x0000220008000100 */
[----:B------:R-:W-:Y:S01]  /*03a0*/  NOP ;  /* 0x0000000000007918 */ /* 0x000fe20000000000 */
.L_x_2:
[----:B------:R-:W5:Y:S01]  /*03b0*/  SHFL.IDX PT, R0, R0, RZ, 0x1f ;  /* 0x00001fff00007589 */ /* 0x000f6200000e0000 */
[----:B------:R-:W-:Y:S01]  /*03c0*/  ELECT P0, URZ, PT ;  /* 0x00000000003f782f */ /* 0x000fe20003800000 */
[----:B------:R-:W1:Y:S01]  /*03d0*/  S2UR UR17, SR_CTAID.Y ;  /* 0x00000000001179c3 */ /* 0x000e620000002600 */
[----:B0-----:R-:W-:Y:S01]  /*03e0*/  ULDC UR5, c[0x0][0x65c] ;  /* 0x0001970000057ab9 */ /* 0x001fe20000000800 */
[----:B------:R-:W-:Y:S01]  /*03f0*/  UMOV UR12, 0x20 ;  /* 0x00000020000c7882 */ /* 0x000fe20000000000 */
[----:B------:R-:W-:Y:S01]  /*0400*/  UISETP.NE.AND UP2, UPT, UR5, 0x1, UPT ;  /* 0x000000010500788c */ /* 0x000fe2000bf45270 */
[----:B------:R-:W-:Y:S01]  /*0410*/  NOP ;  /* 0x0000000000007918 */ /* 0x000fe20000000000 */
[----:B------:R-:W-:Y:S02]  /*0420*/  NOP ;  /* 0x0000000000007918 */ /* 0x000fe40000000000 */
[----:B------:R-:W-:Y:S01]  /*0430*/  UP2UR UR45, UPR, URZ, 0x4 ;  /* 0x000000043f2d7883 */ /* 0x000fe20008000000 */
[----:B------:R-:W0:Y:S01]  /*0440*/  S2UR UR4, SR_CTAID.X ;  /* 0x00000000000479c3 */ /* 0x000e220000002500 */
[----:B------:R-:W-:-:S02]  /*0450*/  PLOP3.LUT P2, PT, PT, PT, UP2, 0x80, 0x0 ;  /* 0x000000000000781c */ /* 0x000fc40003f4f028 */
[----:B------:R-:W-:Y:S02]  /*0460*/  PLOP3.LUT P4, PT, PT, PT, UP2, 0x80, 0x0 ;  /* 0x000000000000781c */ /* 0x000fe40003f8f028 */
[----:B------:R-:W-:Y:S01]  /*0470*/  PLOP3.LUT P3, PT, PT, PT, UP2, 0x80, 0x0 ;  /* 0x000000000000781c */ /* 0x000fe20003f6f028 */
[----:B------:R-:W-:Y:S01]  /*0480*/  @UP2 ULDC UR14, c[0x0][0x10] ;  /* 0x00000400000e2ab9 */ /* 0x000fe20000000800 */
[----:B------:R-:W-:Y:S01]  /*0490*/  @UP2 UMOV UR9, URZ ;  /* 0x0000003f00092c82 */ /* 0x000fe20008000000 */
[----:B------:R-:W-:Y:S01]  /*04a0*/  @!UP2 ULDC UR11, c[0x0][0xc] ;  /* 0x00000300000baab9 */ /* 0x000fe20000000800 */
[----:B-----5:R-:W-:Y:S01]  /*04b0*/  ISETP.NE.OR P0, PT, R0, RZ, !P0 ;  /* 0x000000ff0000720c */ /* 0x020fe20004705670 */
[----:B-1----:R-:W-:Y:S02]  /*04c0*/  @UP2 UMOV UR7, UR17 ;  /* 0x0000001100072c82 */ /* 0x002fe40008000000 */
[----:B------:R-:W-:Y:S01]  /*04d0*/  @UP2 UMOV UR8, UR7 ;  /* 0x0000000700082c82 */ /* 0x000fe20008000000 */
[----:B------:R-:W-:Y:S01]  /*04e0*/  @!UP2 UMOV UR7, UR17 ;  /* 0x000000110007ac82 */ /* 0x000fe20008000000 */
[----:B0-----:R-:W-:-:S08]  /*04f0*/  @UP2 UIMAD.WIDE.U32 UR14, UR4, UR14, UR8 ;  /* 0x0000000e040e22a5 */ /* 0x001fd0000f8e0008 */
[----:B------:R-:W-:Y:S01]  /*0500*/  VOTEU.ALL UP0, P0 ;  /* 0x00000000003f7886 */ /* 0x000fe20000000000 */
[----:B------:R-:W-:Y:S01]  /*0510*/  VOTEU.ALL UP1, P0 ;  /* 0x00000000003f7886 */ /* 0x000fe20000020000 */
[----:B------:R-:W-:-:S03]  /*0520*/  IMAD.U32 R2, RZ, RZ, UR14 ;  /* 0x0000000eff027e24 */ /* 0x000fc6000f8e00ff */
[----:B------:R-:W0:Y:S01]  /*0530*/  @!UP0 S2UR UR6, SR_CgaCtaId ;  /* 0x00000000000689c3 */ /* 0x000e220000008800 */
[----:B------:R-:W-:Y:S01]  /*0540*/  @!UP0 UMOV UR5, 0x400 ;  /* 0x0000040000058882 */ /* 0x000fe20000000000 */
[----:B------:R-:W-:-:S04]  /*0550*/  @!UP0 UIADD3 UR12, -UR12, 0x100000, URZ ;  /* 0x001000000c0c8890 */ /* 0x000fc8000fffe13f */
[----:B------:R-:W-:Y:S02]  /*0560*/  @!UP0 USHF.L.U32 UR13, UR12, 0xb, URZ ;  /* 0x0000000b0c0d8899 */ /* 0x000fe4000800063f */
[----:B------:R-:W-:Y:S01]  /*0570*/  @!UP0 USHF.L.U32 UR12, UR12, 0x1, URZ ;  /* 0x000000010c0c8899 */ /* 0x000fe2000800063f */
[----:B------:R-:W-:Y:S01]  /*0580*/  IMAD.U32 R3, RZ, RZ, UR15 ;  /* 0x0000000fff037e24 */ /* 0x000fe2000f8e00ff */
[----:B0-----:R-:W-:Y:S01]  /*0590*/  @!UP0 ULEA UR16, UR6, UR5, 0x18 ;  /* 0x0000000506108291 */ /* 0x001fe2000f8ec03f */
[----:B------:R-:W-:Y:S01]  /*05a0*/  VOTEU.ALL UP0, P0 ;  /* 0x00000000003f7886 */ /* 0x000fe20000000000 */
[----:B------:R-:W-:Y:S01]  /*05b0*/  PLOP3.LUT P0, PT, PT, PT, UP2, 0x80, 0x0 ;  /* 0x000000000000781c */ /* 0x000fe20003f0f028 */
[----:B------:R-:W-:Y:S01]  /*05c0*/  UMOV UR5, URZ ;  /* 0x0000003f00057c82 */ /* 0x000fe20008000000 */
[----:B------:R-:W-:Y:S01]  /*05d0*/  @UP2 UMOV UR6, URZ ;  /* 0x0000003f00062c82 */ /* 0x000fe20008000000 */
[----:B------:R-:W-:Y:S02]  /*05e0*/  @!UP2 UIMAD.WIDE.U32 UR8, UR11, UR7, UR4 ;  /* 0x000000070b08a2a5 */ /* 0x000fe4000f8e0004 */
[----:B------:R-:W-:-:S04]  /*05f0*/  @UP2 UIADD3 UR6, UR15, UR6, URZ ;  /* 0x000000060f062290 */ /* 0x000fc8000fffe03f */
[----:B------:R-:W-:Y:S01]  /*0600*/  IMAD.U32 R5, RZ, RZ, UR9 ;  /* 0x00000009ff057e24 */ /* 0x000fe2000f8e00ff */
[----:B------:R-:W0:Y:S02]  /*0610*/  FENCE.VIEW.ASYNC.S ;  /* 0x00000000000073c6 */ /* 0x000e240000000000 */
[----:B0-----:R0:W2:Y:S01]  /*0620*/  @!UP0 SYNCS.EXCH.64 URZ, [UR16+0x50], UR12 ;  /* 0x0000500c103f85b2 */ /* 0x0010a20008000100 */
[----:B------:R-:W-:Y:S01]  /*0630*/  @P2 MOV R6, UR6 ;  /* 0x0000000600062c02 */ /* 0x000fe20008000f00 */
[----:B------:R-:W-:Y:S02]  /*0640*/  IMAD.U32 R3, RZ, RZ, UR9 ;  /* 0x00000009ff037e24 */ /* 0x000fe4000f8e00ff */
[----:B------:R-:W-:Y:S02]  /*0650*/  @P0 IMAD.MOV.U32 R7, RZ, RZ, R2 ;  /* 0x000000ffff070224 */ /* 0x000fe400078e0002 */
[----:B------:R-:W-:Y:S02]  /*0660*/  IMAD.U32 R2, RZ, RZ, UR8 ;  /* 0x00000008ff027e24 */ /* 0x000fe4000f8e00ff */
[----:B------:R-:W-:-:S02]  /*0670*/  @!P4 IMAD.MOV.U32 R6, RZ, RZ, R5 ;  /* 0x000000ffff06c224 */ /* 0x000fc400078e0005 */
[----:B------:R-:W-:Y:S01]  /*0680*/  IMAD.U32 R4, RZ, RZ, UR8 ;  /* 0x00000008ff047e24 */ /* 0x000fe2000f8e00ff */
[----:B------:R-:W-:Y:S02]  /*0690*/  @!P3 MOV R7, R2 ;  /* 0x000000020007b202 */ /* 0x000fe40000000f00 */
[----:B------:R0:W-:Y:S01]  /*06a0*/  STL [R1+0x200], R6 ;  /* 0x0002000601007387 */ /* 0x0001e20000100800 */
[----:B------:R0:W2:Y:S03]  /*06b0*/  @!UP1 SYNCS.EXCH.64 URZ, [UR16+0x58], UR12 ;  /* 0x0000580c103f95b2 */ /* 0x0000a60008000100 */
[----:B------:R0:W-:Y:S01]  /*06c0*/  STL [R1+0x204], R7 ;  /* 0x0002040701007387 */ /* 0x0001e20000100800 */
[----:B------:R-:W-:Y:S01]  /*06d0*/  NOP ;  /* 0x0000000000007918 */ /* 0x000fe20000000000 */
[----:B--234-:R-:W-:Y:S06]  /*06e0*/  BAR.SYNC.DEFER_BLOCKING 0x0 ;  /* 0x0000000000007b1d */ /* 0x01cfec0000010000 */
[----:B------:R-:W-:Y:S05]  /*06f0*/  @!P1 BRA `(.L_x_3) ;  /* 0x00000198000c9947 */ /* 0x000fea0003800000 */
[----:B------:R-:W-:-:S06]  /*0700*/  UISETP.GT.U32.AND UP0, UPT, UR18, 0x1, UPT ;  /* 0x000000011200788c */ /* 0x000fcc000bf04070 */
[----:B------:R-:W-:-:S13]  /*0710*/  PLOP3.LUT P0, PT, PT, PT, UP0, 0x80, 0x0 ;  /* 0x000000000000781c */ /* 0x000fda0003f0f008 */
[----:B0-----:R-:W-:Y:S05]  /*0720*/  @P0 EXIT ;  /* 0x000000000000094d */ /* 0x001fea0003800000 */
[----:B------:R-:W-:Y:S01]  /*0730*/  ULDC.64 UR8, c[0x0][0x650] ;  /* 0x0001940000087ab9 */ /* 0x000fe20000000a00 */
[----:B------:R-:W-:Y:S01]  /*0740*/  UMOV UR41, 0xffffffff ;  /* 0xffffffff00297882 */ /* 0x000fe20000000000 */
[----:B------:R-:W-:Y:S01]  /*0750*/  ISETP.GE.U32.AND P0, PT, R7, UR8, PT ;  /* 0x0000000807007c0c */ /* 0x000fe2000bf06070 */
[----:B------:R-:W-:Y:S01]  /*0760*/  UMOV UR42, 0xffffffff ;  /* 0xffffffff002a7882 */ /* 0x000fe20000000000 */
[----:B------:R-:W-:Y:S01]  /*0770*/  UMOV UR43, 0xffffffff ;  /* 0xffffffff002b7882 */ /* 0x000fe20000000000 */
[----:B------:R-:W-:Y:S02]  /*0780*/  PRMT R0, RZ, 0x7610, R0 ;  /* 0x00007610ff007816 */ /* 0x000fe40000000000 */
[----:B------:R-:W-:-:S13]  /*0790*/  ISETP.GE.U32.AND.EX P0, PT, R6, UR9, PT, P0 ;  /* 0x0000000906007c0c */ /* 0x000fda000bf06100 */
[----:B------:R-:W-:Y:S05]  /*07a0*/  @P0 BRA `(.L_x_4) ;  /* 0x0000000400800947 */ /* 0x000fea0003800000 */
[----:B------:R-:W-:Y:S01]  /*07b0*/  I2FP.F32.U32 R0, UR4 ;  /* 0x0000000400007c45 */ /* 0x000fe20008201000 */
[----:B------:R-:W-:Y:S01]  /*07c0*/  ULDC.64 UR16, c[0x0][0x628] ;  /* 0x00018a0000107ab9 */ /* 0x000fe20000000a00 */
[----:B------:R-:W-:Y:S01]  /*07d0*/  ULDC UR6, c[0x0][0x150] ;  /* 0x0000540000067ab9 */ /* 0x000fe20000000800 */
[----:B------:R-:W-:Y:S01]  /*07e0*/  ISETP.NE.U32.AND P0, PT, RZ, UR16, PT ;  /* 0x00000010ff007c0c */ /* 0x000fe2000bf05070 */
[----:B------:R-:W-:Y:S01]  /*07f0*/  ULDC UR15, c[0x0][0x630] ;  /* 0x00018c00000f7ab9 */ /* 0x000fe20000000800 */
[----:B------:R-:W-:Y:S01]  /*0800*/  FMUL R0, R0, UR6 ;  /* 0x0000000600007c20 */ /* 0x000fe20008400000 */
[----:B------:R-:W-:Y:S01]  /*0810*/  R2UR UR18, R7 ;  /* 0x00000000071272ca */ /* 0x000fe200000e0000 */
[----:B------:R-:W-:Y:S01]  /*0820*/  ULDC UR20, c[0x0][0x154] ;  /* 0x0000550000147ab9 */ /* 0x000fe20000000800 */
[----:B------:R-:W-:Y:S01]  /*0830*/  ISETP.NE.AND.EX P0, PT, RZ, UR17, PT, P0 ;  /* 0x00000011ff007c0c */ /* 0x000fe2000bf05300 */
[----:B------:R0:W1:Y:S01]  /*0840*/  F2I.U32.TRUNC.NTZ R2, R0 ;  /* 0x0000000000027305 */ /* 0x000062000020f000 */
[----:B------:R-:W-:-:S02]  /*0850*/  R2UR UR19, R6 ;  /* 0x00000000061372ca */ /* 0x000fc400000e0000 */
[----:B------:R-:W-:Y:S02]  /*0860*/  R2UR UR8, R7 ;  /* 0x00000000070872ca */ /* 0x000fe400000e0000 */
[----:B------:R-:W-:-:S07]  /*0870*/  R2UR UR9, R6 ;  /* 0x00000000060972ca */ /* 0x000fce00000e0000 */
[----:B0-----:R-:W-:Y:S08]  /*0880*/  @!P0 BRA `(.L_x_5) ;  /* 0x0000000000308947 */ /* 0x001ff00003800000 */
[----:B------:R-:W-:Y:S01]  /*0890*/  R2UR UR8, R7 ;  /* 0x00000000070872ca */ /* 0x000fe200000e0000 */
[----:B------:R-:W-:Y:S01]  /*08a0*/  ULDC UR6, c[0x0][0x634] ;  /* 0x00018d0000067ab9 */ /* 0x000fe20000000800 */
[----:B------:R-:W-:-:S11]  /*08b0*/  R2UR UR14, R6 ;  /* 0x00000000060e72ca */ /* 0x000fd600000e0000 */
[----:B------:R-:W-:-:S04]  /*08c0*/  UIADD3 UR6, UP0, UR8, UR6, URZ ;  /* 0x0000000608067290 */ /* 0x000fc8000ff1e03f */
[----:B------:R-:W-:-:S04]  /*08d0*/  UIADD3.X UR14, URZ, UR14, URZ, UP0, !UPT ;  /* 0x0000000e3f0e7290 */ /* 0x000fc800087fe43f */
[----:B------:R-:W-:-:S04]  /*08e0*/  UIMAD.WIDE.U32 UR8, UR14, UR16, URZ ;  /* 0x000000100e0872a5 */ /* 0x000fc8000f8e003f */
[----:B------:R-:W-:Y:S02]  /*08f0*/  UIMAD.WIDE.U32 UR10, UP0, UR6, UR17, UR8 ;  /* 0x00000011060a72a5 */ /* 0x000fe4000f800008 */
[----:B------:R-:W-:Y:S02]  /*0900*/  UIMAD.WIDE.U32 UR8, UR6, UR16, URZ ;  /* 0x00000010060872a5 */ /* 0x000fe4000f8e003f */
[----:B------:R-:W-:Y:S02]  /*0910*/  UIADD3.X UR13, URZ, URZ, URZ, UP0, !UPT ;  /* 0x0000003f3f0d7290 */ /* 0x000fe400087fe43f */
[----:B------:R-:W-:Y:S01]  /*0920*/  UIADD3 URZ, UP0, UR9, UR10, URZ ;  /* 0x0000000a093f7290 */ /* 0x000fe2000ff1e03f */
[----:B------:R-:W-:-:S03]  /*0930*/  UMOV UR12, UR11 ;  /* 0x0000000b000c7c82 */ /* 0x000fc60008000000 */
[----:B------:R-:W-:-:S12]  /*0940*/  UIMAD.WIDE.U32.X UR8, UR14, UR17, UR12, UP0 ;  /* 0x000000110e0872a5 */ /* 0x000fd800080e040c */
.L_x_5:
[----:B------:R-:W-:Y:S01]  /*0950*/  USHF.R.U64 UR43, UR8, UR15, UR9 ;  /* 0x0000000f082b7299 */ /* 0x000fe20008001209 */
[----:B------:R-:W-:Y:S01]  /*0960*/  I2FP.F32.U32 R0, UR7 ;  /* 0x0000000700007c45 */ /* 0x000fe20008201000 */
[----:B------:R-:W-:Y:S01]  /*0970*/  USHF.R.U32.HI UR5, URZ, UR15, UR9 ;  /* 0x0000000f3f057299 */ /* 0x000fe20008011609 */
[----:B-1----:R-:W-:Y:S01]  /*0980*/  R2UR UR12, R2 ;  /* 0x00000000020c72ca */ /* 0x002fe200000e0000 */
[----:B------:R-:W-:Y:S02]  /*0990*/  UIADD3 UR6, UP0, URZ, -UR43, URZ ;  /* 0x8000002b3f067290 */ /* 0x000fe4000ff1e03f */
[----:B------:R-:W-:Y:S01]  /*09a0*/  FMUL R0, R0, UR20 ;  /* 0x0000001400007c20 */ /* 0x000fe20008400000 */
[----:B------:R-:W-:Y:S01]  /*09b0*/  ULDC.64 UR8, c[0x0][0x620] ;  /* 0x0001880000087ab9 */ /* 0x000fe20000000a00 */
[----:B------:R-:W-:Y:S01]  /*09c0*/  UIADD3.X UR5, URZ, ~UR5, URZ, UP0, !UPT ;  /* 0x800000053f057290 */ /* 0x000fe200087fe43f */
[----:B------:R-:W-:Y:S01]  /*09d0*/  UMOV UR10, UR18 ;  /* 0x00000012000a7c82 */ /* 0x000fe20008000000 */
[----:B------:R-:W-:-:S02]  /*09e0*/  UMOV UR11, UR19 ;  /* 0x00000013000b7c82 */ /* 0x000fc40008000000 */
[----:B------:R-:W-:Y:S01]  /*09f0*/  UIMAD UR5, UR5, UR8, URZ ;  /* 0x00000008050572a4 */ /* 0x000fe2000f8e023f */
[----:B------:R-:W0:Y:S01]  /*0a00*/  F2I.U32.TRUNC.NTZ R0, R0 ;  /* 0x0000000000007305 */ /* 0x000e22000020f000 */
[----:B------:R-:W-:Y:S02]  /*0a10*/  UIMAD.WIDE.U32 UR10, UR6, UR8, UR10 ;  /* 0x00000008060a72a5 */ /* 0x000fe4000f8e000a */
[----:B------:R-:W-:Y:S01]  /*0a20*/  UIMAD UR6, UR6, UR9, UR5 ;  /* 0x00000009060672a4 */ /* 0x000fe2000f8e0205 */
[----:B------:R-:W-:Y:S01]  /*0a30*/  ULDC UR21, c[0x0][0x658] ;  /* 0x0001960000157ab9 */ /* 0x000fe20000000800 */
[----:B------:R-:W-:Y:S02]  /*0a40*/  UMOV UR19, 0xffffffff ;  /* 0xffffffff00137882 */ /* 0x000fe40000000000 */
[----:B------:R-:W-:Y:S01]  /*0a50*/  UIADD3 UR6, UR11, UR6, URZ ;  /* 0x000000060b067290 */ /* 0x000fe2000fffe03f */
[----:B------:R-:W-:Y:S01]  /*0a60*/  ULDC UR15, c[0x0][0x618] ;  /* 0x00018600000f7ab9 */ /* 0x000fe20000000800 */
[----:B------:R-:W-:Y:S01]  /*0a70*/  ULDC.64 UR8, c[0x0][0x640] ;  /* 0x0001900000087ab9 */ /* 0x000fe20000000a00 */
[----:B------:R-:W-:Y:S01]  /*0a80*/  USHF.L.U32 UR11, UR19, UR21, URZ ;  /* 0x00000015130b7299 */ /* 0x000fe2000800063f */
[----:B------:R-:W-:Y:S01]  /*0a90*/  ISETP.NE.U32.AND P0, PT, RZ, UR8, PT ;  /* 0x00000008ff007c0c */ /* 0x000fe2000bf05070 */
[----:B------:R-:W-:-:S02]  /*0aa0*/  USHF.R.U64 UR19, UR10, UR15, UR6 ;  /* 0x0000000f0a137299 */ /* 0x000fc40008001206 */
[----:B------:R-:W-:Y:S01]  /*0ab0*/  USHF.R.U32.HI UR10, URZ, UR15, UR6 ;  /* 0x0000000f3f0a7299 */ /* 0x000fe20008011606 */
[----:B0-----:R-:W-:Y:S01]  /*0ac0*/  R2UR UR14, R0 ;  /* 0x00000000000e72ca */ /* 0x001fe200000e0000 */
[----:B------:R-:W-:Y:S01]  /*0ad0*/  ULDC UR17, c[0x0][0x608] ;  /* 0x0001820000117ab9 */ /* 0x000fe20000000800 */
[----:B------:R-:W-:Y:S01]  /*0ae0*/  ISETP.NE.AND.EX P0, PT, RZ, UR9, PT, P0 ;  /* 0x00000009ff007c0c */ /* 0x000fe2000bf05300 */
[----:B------:R-:W-:Y:S02]  /*0af0*/  USHF.R.U64 UR23, UR19, UR17, UR10 ;  /* 0x0000001113177299 */ /* 0x000fe4000800120a */
[----:B------:R-:W-:Y:S01]  /*0b00*/  USHF.R.U32.HI UR10, URZ, UR17, UR10 ;  /* 0x000000113f0a7299 */ /* 0x000fe2000801160a */
[----:B------:R-:W-:Y:S01]  /*0b10*/  UMOV UR16, 0x1 ;  /* 0x0000000100107882 */ /* 0x000fe20000000000 */
[----:B------:R-:W-:Y:S02]  /*0b20*/  UIADD3 UR12, -UR12, URZ, URZ ;  /* 0x0000003f0c0c7290 */ /* 0x000fe4000fffe13f */
[----:B------:R-:W-:-:S02]  /*0b30*/  USHF.R.U64 UR24, UR23, UR21, UR10 ;  /* 0x0000001517187299 */ /* 0x000fc4000800120a */
[----:B------:R-:W-:Y:S01]  /*0b40*/  USHF.L.U32 UR6, UR16, UR21, URZ ;  /* 0x0000001510067299 */ /* 0x000fe2000800063f */
[----:B------:R-:W-:Y:S01]  /*0b50*/  ULDC UR13, c[0x0][0x144] ;  /* 0x00005100000d7ab9 */ /* 0x000fe20000000800 */
[----:B------:R-:W-:Y:S01]  /*0b60*/  ULDC UR5, c[0x0][0x600] ;  /* 0x0001800000057ab9 */ /* 0x000fe20000000800 */
[----:B------:R-:W-:Y:S02]  /*0b70*/  ULOP3.LUT UR16, URZ, UR11, URZ, 0x33, !UPT ;  /* 0x0000000b3f107292 */ /* 0x000fe4000f8e333f */
[----:B------:R-:W-:Y:S02]  /*0b80*/  USHF.R.U32.HI UR11, URZ, UR21, UR10 ;  /* 0x000000153f0b7299 */ /* 0x000fe4000801160a */
[----:B------:R-:W-:Y:S02]  /*0b90*/  UIADD3 UR18, UR5, -0x1, URZ ;  /* 0xffffffff05127890 */ /* 0x000fe4000fffe03f */
[----:B------:R-:W-:Y:S02]  /*0ba0*/  UIADD3 UR20, -UR14, URZ, URZ ;  /* 0x0000003f0e147290 */ /* 0x000fe4000fffe13f */
[----:B------:R-:W-:Y:S01]  /*0bb0*/  UIMAD UR4, UR13, UR12, UR4 ;  /* 0x0000000c0d0472a4 */ /* 0x000fe2000f8e0204 */
[----:B------:R-:W-:Y:S01]  /*0bc0*/  ULDC UR25, c[0x0][0x148] ;  /* 0x0000520000197ab9 */ /* 0x000fe20000000800 */
[----:B------:R-:W-:Y:S01]  /*0bd0*/  ULDC UR21, c[0x0][0x648] ;  /* 0x0001920000157ab9 */ /* 0x000fe20000000800 */
[----:B------:R-:W-:Y:S01]  /*0be0*/  ULDC UR22, c[0x0][0x638] ;  /* 0x00018e0000167ab9 */ /* 0x000fe20000000800 */
[----:B------:R-:W-:Y:S01]  /*0bf0*/  UMOV UR10, UR24 ;  /* 0x00000018000a7c82 */ /* 0x000fe20008000000 */
[----:B------:R-:W-:Y:S07]  /*0c00*/  @!P0 BRA `(.L_x_6) ;  /* 0x0000000000308947 */ /* 0x000fee0003800000 */
[----:B------:R-:W-:Y:S02]  /*0c10*/  ULDC UR14, c[0x0][0x64c] ;  /* 0x00019300000e7ab9 */ /* 0x000fe40000000800 */
        /* <DEDUP_REMOVED lines=8> */
[----:B------:R-:W-:-:S07]  /*0ca0*/  UIMAD.WIDE.U32.X UR8, UR17, UR9, UR14, UP0 ;  /* 0x00000009110872a5 */ /* 0x000fce00080e040e */
[----:B------:R-:W-:Y:S01]  /*0cb0*/  UMOV UR10, UR8 ;  /* 0x00000008000a7c82 */ /* 0x000fe20008000000 */
[----:B------:R-:W-:-:S05]  /*0cc0*/  UMOV UR11, UR9 ;  /* 0x00000009000b7c82 */ /* 0x000fca0008000000 */
.L_x_6:
[----:B------:R-:W-:Y:S01]  /*0cd0*/  UISETP.NE.AND UP0, UPT, UR45, URZ, UPT ;  /* 0x0000003f2d00728c */ /* 0x000fe2000bf05270 */
[----:B------:R-:W-:Y:S01]  /*0ce0*/  IMAD.MOV.U32 R0, RZ, RZ, 0x1 ;  /* 0x00000001ff007424 */ /* 0x000fe200078e00ff */
[----:B------:R-:W-:Y:S02]  /*0cf0*/  USHF.R.U64 UR8, UR10, UR21, UR11 ;  /* 0x000000150a087299 */ /* 0x000fe4000800120b */
[----:B------:R-:W-:Y:S02]  /*0d00*/  ULOP3.LUT UR16, UR23, UR16, URZ, 0xc0, !UPT ;  /* 0x0000001017107292 */ /* 0x000fe4000f8ec03f */
[----:B------:R-:W-:Y:S02]  /*0d10*/  ULOP3.LUT UR18, UR19, UR18, URZ, 0xc0, !UPT ;  /* 0x0000001213127292 */ /* 0x000fe4000f8ec03f */
[----:B------:R-:W-:-:S03]  /*0d20*/  UIMAD UR16, UR6, UR8, UR16 ;  /* 0x00000008061072a4 */ /* 0x000fc6000f8e0210 */
[----:B------:R-:W-:Y:S02]  /*0d30*/  @UP0 UIMAD UR4, UR25, UR20, UR7 ;  /* 0x00000014190402a4 */ /* 0x000fe4000f8e0207 */
[----:B------:R-:W-:-:S04]  /*0d40*/  UIADD3 UR7, -UR8, URZ, URZ ;  /* 0x0000003f08077290 */ /* 0x000fc8000fffe13f */
[----:B------:R-:W-:-:S03]  /*0d50*/  UIMAD UR6, UR7, UR22, UR24 ;  /* 0x00000016070672a4 */ /* 0x000fc6000f8e0218 */
[----:B------:R-:W-:Y:S01]  /*0d60*/  ULDC UR7, c[0x0][0x610] ;  /* 0x0001840000077ab9 */ /* 0x000fe20000000800 */
[----:B------:R-:W-:Y:S02]  /*0d70*/  UIMAD UR6, UR6, UR5, UR18 ;  /* 0x00000005060672a4 */ /* 0x000fe4000f8e0212 */
[----:B------:R-:W-:-:S04]  /*0d80*/  UIMAD UR4, UR16, UR7, UR4 ;  /* 0x00000007100472a4 */ /* 0x000fc8000f8e0204 */
[----:B------:R-:W-:Y:S02]  /*0d90*/  USEL UR42, UR6, UR4, !UP0 ;  /* 0x00000004062a7287 */ /* 0x000fe4000c000000 */
[----:B------:R-:W-:-:S12]  /*0da0*/  USEL UR41, UR4, UR6, !UP0 ;  /* 0x0000000604297287 */ /* 0x000fd8000c000000 */
.L_x_4:
[----:B------:R-:W-:-:S08]  /*0db0*/  NOP ;  /* 0x0000000000007918 */ /* 0x000fd00000000000 */
[----:B------:R-:W0:Y:S02]  /*0dc0*/  USETMAXREG.TRY_ALLOC.CTAPOOL UP0, 0xf0 ;  /* 0x000000f0000079c8 */ /* 0x000e240008000600 */
[----:B0-----:R-:W-:-:S13]  /*0dd0*/  PLOP3.LUT P0, PT, PT, PT, UP0, 0x80, 0x0 ;  /* 0x000000000000781c */ /* 0x001fda0003f0f008 */
[----:B------:R-:W-:Y:S05]  /*0de0*/  @!P0 BRA `(.L_x_4) ;  /* 0xfffffffc00f08947 */ /* 0x000fea000383ffff */
[----:B------:R-:W-:Y:S01]  /*0df0*/  ULDC.64 UR4, c[0x0][0x598] ;  /* 0x0001660000047ab9 */ /* 0x000fe20000000a00 */
[----:B------:R-:W-:Y:S01]  /*0e00*/  ULDC.64 UR36, c[0x0][0x208] ;  /* 0x0000820000247ab9 */ /* 0x000fe20000000a00 */
[----:B------:R-:W-:-:S04]  /*0e10*/  ISETP.NE.U32.AND P0, PT, RZ, UR4, PT ;  /* 0x00000004ff007c0c */ /* 0x000fc8000bf05070 */
[----:B------:R-:W-:-:S13]  /*0e20*/  ISETP.NE.AND.EX P0, PT, RZ, UR5, PT, P0 ;  /* 0x00000005ff007c0c */ /* 0x000fda000bf05300 */
[----:B------:R-:W-:Y:S05]  /*0e30*/  @!P0 BRA `(.L_x_7) ;  /* 0x00000000001c8947 */ /* 0x000fea0003800000 */
[----:B------:R-:W0:Y:S02]  /*0e40*/  LDC.64 R2, c[0x0][0x598] ;  /* 0x00016600ff027b82 */ /* 0x000e240000000a00 */
[----:B0-----:R-:W2:Y:S02]  /*0e50*/  LDG.E.64 R2, desc[UR36][R2.64] ;  /* 0x0000002402027981 */ /* 0x001ea4000c1e1b00 */
[----:B--2---:R-:W-:-:S04]  /*0e60*/  ISETP.NE.U32.AND P0, PT, R2, RZ, PT ;  /* 0x000000ff0200720c */ /* 0x004fc80003f05070 */
[----:B------:R-:W-:-:S13]  /*0e70*/  ISETP.NE.AND.EX P0, PT, R3, RZ, PT, P0 ;  /* 0x000000ff0300720c */ /* 0x000fda0003f05300 */
[----:B------:R-:W-:Y:S05]  /*0e80*/  @!P0 BRA `(.L_x_7) ;  /* 0x0000000000088947 */ /* 0x000fea0003800000 */
[----:B------:R0:W5:Y:S01]  /*0e90*/  LD.E R2, desc[UR36][R2.64] ;  /* 0x0000002402027980 */ /* 0x000162000c101900 */
[----:B------:R-:W-:Y:S05]  /*0ea0*/  BRA `(.L_x_8) ;  /* 0x0000000000247947 */ /* 0x000fea0003800000 */
.L_x_7:
[----:B------:R-:W-:Y:S02]  /*0eb0*/  ULDC.64 UR4, c[0x0][0x588] ;  /* 0x0001620000047ab9 */ /* 0x000fe40000000a00 */
[----:B------:R-:W-:-:S04]  /*0ec0*/  ISETP.NE.U32.AND P0, PT, RZ, UR4, PT ;  /* 0x00000004ff007c0c */ /* 0x000fc8000bf05070 */
[----:B------:R-:W-:-:S13]  /*0ed0*/  ISETP.NE.AND.EX P0, PT, RZ, UR5, PT, P0 ;  /* 0x00000005ff007c0c */ /* 0x000fda000bf05300 */
[----:B------:R-:W-:Y:S05]  /*0ee0*/  @!P0 BRA `(.L_x_9) ;  /* 0x00000000000c8947 */ /* 0x000fea0003800000 */
[----:B------:R-:W0:Y:S02]  /*0ef0*/  LDC.64 R2, c[0x0][0x588] ;  /* 0x00016200ff027b82 */ /* 0x000e240000000a00 */
[----:B0-----:R1:W5:Y:S01]  /*0f00*/  LDG.E R2, desc[UR36][R2.64] ;  /* 0x0000002402027981 */ /* 0x001362000c1e1900 */
[----:B------:R-:W-:Y:S05]  /*0f10*/  BRA `(.L_x_8) ;  /* 0x0000000000087947 */ /* 0x000fea0003800000 */
.L_x_9:
[----:B------:R-:W-:Y:S02]  /*0f20*/  ULDC UR4, c[0x0][0x580] ;  /* 0x0001600000047ab9 */ /* 0x000fe40000000800 */
[----:B------:R-:W-:-:S07]  /*0f30*/  IMAD.U32 R2, RZ, RZ, UR4 ;  /* 0x00000004ff027e24 */ /* 0x000fce000f8e00ff */
.L_x_8:
[----:B------:R-:W-:Y:S02]  /*0f40*/  ULDC.64 UR4, c[0x0][0x5a0] ;  /* 0x0001680000047ab9 */ /* 0x000fe40000000a00 */
[----:B------:R-:W-:-:S04]  /*0f50*/  ISETP.NE.U32.AND P0, PT, RZ, UR4, PT ;  /* 0x00000004ff007c0c */ /* 0x000fc8000bf05070 */
[----:B------:R-:W-:-:S13]  /*0f60*/  ISETP.NE.AND.EX P0, PT, RZ, UR5, PT, P0 ;  /* 0x00000005ff007c0c */ /* 0x000fda000bf05300 */
[----:B------:R-:W-:Y:S05]  /*0f70*/  @!P0 BRA `(.L_x_10) ;  /* 0x00000000001c8947 */ /* 0x000fea0003800000 */
[----:B------:R-:W2:Y:S02]  /*0f80*/  LDC.64 R4, c[0x0][0x5a0] ;  /* 0x00016800ff047b82 */ /* 0x000ea40000000a00 */
[----:B--2---:R-:W2:Y:S02]  /*0f90*/  LDG.E.64 R4, desc[UR36][R4.64] ;  /* 0x0000002404047981 */ /* 0x004ea4000c1e1b00 */
[----:B--2---:R-:W-:-:S04]  /*0fa0*/  ISETP.NE.U32.AND P0, PT, R4, RZ, PT ;  /* 0x000000ff0400720c */ /* 0x004fc80003f05070 */
[----:B------:R-:W-:-:S13]  /*0fb0*/  ISETP.NE.AND.EX P0, PT, R5, RZ, PT, P0 ;  /* 0x000000ff0500720c */ /* 0x000fda0003f05300 */
[----:B------:R-:W-:Y:S05]  /*0fc0*/  @!P0 BRA `(.L_x_10) ;  /* 0x0000000000088947 */ /* 0x000fea0003800000 */
[----:B------:R2:W5:Y:S01]  /*0fd0*/  LD.E R16, desc[UR36][R4.64] ;  /* 0x0000002404107980 */ /* 0x000562000c101900 */
[----:B------:R-:W-:Y:S05]  /*0fe0*/  BRA `(.L_x_11) ;  /* 0x0000000000247947 */ /* 0x000fea0003800000 */
.L_x_10:
[----:B------:R-:W-:Y:S02]  /*0ff0*/  ULDC.64 UR4, c[0x0][0x590] ;  /* 0x0001640000047ab9 */ /* 0x000fe40000000a00 */
[----:B------:R-:W-:-:S04]  /*1000*/  ISETP.NE.U32.AND P0, PT, RZ, UR4, PT ;  /* 0x00000004ff007c0c */ /* 0x000fc8000bf05070 */
[----:B------:R-:W-:-:S13]  /*1010*/  ISETP.NE.AND.EX P0, PT, RZ, UR5, PT, P0 ;  /* 0x00000005ff007c0c */ /* 0x000fda000bf05300 */
[----:B------:R-:W-:Y:S05]  /*1020*/  @!P0 BRA `(.L_x_12) ;  /* 0x00000000000c8947 */ /* 0x000fea0003800000 */
[----:B------:R-:W2:Y:S02]  /*1030*/  LDC.64 R16, c[0x0][0x590] ;  /* 0x00016400ff107b82 */ /* 0x000ea40000000a00 */
[----:B--2---:R3:W5:Y:S01]  /*1040*/  LDG.E R16, desc[UR36][R16.64] ;  /* 0x0000002410107981 */ /* 0x004762000c1e1900 */
[----:B------:R-:W-:Y:S05]  /*1050*/  BRA `(.L_x_11) ;  /* 0x0000000000087947 */ /* 0x000fea0003800000 */
.L_x_12:
[----:B------:R-:W-:Y:S02]  /*1060*/  ULDC UR4, c[0x0][0x584] ;  /* 0x0001610000047ab9 */ /* 0x000fe40000000800 */
[----:B------:R-:W-:-:S07]  /*1070*/  IMAD.U32 R16, RZ, RZ, UR4 ;  /* 0x00000004ff107e24 */ /* 0x000fce000f8e00ff */
.L_x_11:
[----:B------:R-:W-:-:S13]  /*1080*/  LOP3.LUT P0, RZ, R0, 0xff, RZ, 0xc0, !PT ;  /* 0x000000ff00ff7812 */ /* 0x000fda000780c0ff */
[----:B------:R-:W-:Y:S05]  /*1090*/  @!P0 EXIT ;  /* 0x000000000000894d */ /* 0x000fea0003800000 */
[----:B------:R-:W-:Y:S01]  /*10a0*/  ULDC UR4, c[0x0][0x28c] ;  /* 0x0000a30000047ab9 */ /* 0x000fe20000000800 */
[----:B------:R-:W-:Y:S01]  /*10b0*/  UMOV UR38, URZ ;  /* 0x0000003f00267c82 */ /* 0x000fe20008000000 */
[----:B------:R-:W-:Y:S01]  /*10c0*/  UIADD3 UR4, UR4, 0x3f, URZ ;  /* 0x0000003f04047890 */ /* 0x000fe2000fffe03f */
[----:B------:R-:W-:-:S03]  /*10d0*/  UMOV UR39, URZ ;  /* 0x0000003f00277c82 */ /* 0x000fc60008000000 */
[----:B------:R-:W-:-:S04]  /*10e0*/  USHF.R.S32.HI UR5, URZ, 0x1f, UR4 ;  /* 0x0000001f3f057899 */ /* 0x000fc80008011404 */
[----:B------:R-:W-:-:S04]  /*10f0*/  ULEA.HI UR5, UR5, UR4, URZ, 0x6 ;  /* 0x0000000405057291 */ /* 0x000fc8000f8f303f */
[----:B------:R-:W-:-:S12]  /*1100*/  USHF.R.S32.HI UR44, URZ, 0x6, UR5 ;  /* 0x000000063f2c7899 */ /* 0x000fd80008011405 */
.L_x_540:
[----:B------:R-:W4:Y:S01]  /*1110*/  S2R R0, SR_TID.X ;  /* 0x0000000000007919 */ /* 0x000f220000002100 */
[----:B------:R-:W0:Y:S01]  /*1120*/  S2UR UR6, SR_CgaCtaId ;  /* 0x00000000000679c3 */ /* 0x000e220000008800 */
[----:B------:R-:W-:Y:S02]  /*1130*/  UMOV UR46, 0x400 ;  /* 0x00000400002e7882 */ /* 0x000fe40000000000 */
[----:B0-----:R-:W-:Y:S01]  /*1140*/  ULEA UR46, UR6, UR46, 0x18 ;  /* 0x0000002e062e7291 */ /* 0x001fe2000f8ec03f */
[----:B----4-:R-:W-:-:S04]  /*1150*/  LOP3.LUT R0, R0, 0x80, RZ, 0xc0, !PT ;  /* 0x0000008000007812 */ /* 0x010fc800078ec0ff */
[----:B------:R-:W-:-:S06]  /*1160*/  SHF.R.U32.HI R0, RZ, 0x7, R0 ;  /* 0x00000007ff007819 */ /* 0x000fcc0000011600 */
[----:B------:R-:W0:Y:S02]  /*1170*/  SHFL.IDX PT, R0, R0, RZ, 0x1f ;  /* 0x00001fff00007589 */ /* 0x000e2400000e0000 */
[----:B0-----:R-:W-:-:S13]  /*1180*/  R2UR UR4, R0 ;  /* 0x00000000000472ca */ /* 0x001fda00000e0000 */
[----:B------:R-:W-:-:S04]  /*1190*/  ULEA.HI UR5, UR4, UR4, URZ, 0x1 ;  /* 0x0000000404057291 */ /* 0x000fc8000f8f083f */
[----:B------:R-:W-:-:S04]  /*11a0*/  ULOP3.LUT UR5, UR5, 0x7fffe, URZ, 0xc0, !UPT ;  /* 0x0007fffe05057892 */ /* 0x000fc8000f8ec03f */
[----:B------:R-:W-:-:S03]  /*11b0*/  UIADD3 UR5, UR4, -UR5, URZ ;  /* 0x8000000504057290 */ /* 0x000fc6000fffe03f */
[----:B------:R-:W-:Y:S01]  /*11c0*/  ULDC UR4, c[0x0][0x28c] ;  /* 0x0000a30000047ab9 */ /* 0x000fe20000000800 */
[----:B------:R-:W-:Y:S01]  /*11d0*/  ULEA UR5, UR5, UR46, 0xd ;  /* 0x0000002e05057291 */ /* 0x000fe2000f8e683f */
[----:B------:R-:W-:-:S03]  /*11e0*/  ISETP.LT.AND P0, PT, RZ, UR4, PT ;  /* 0x00000004ff007c0c */ /* 0x000fc6000bf01270 */
[----:B------:R-:W-:-:S04]  /*11f0*/  UIADD3 UR5, UR5, 0x100, URZ ;  /* 0x0000010005057890 */ /* 0x000fc8000fffe03f */
[----:B------:R-:W-:-:S04]  /*1200*/  USHF.R.U32.HI UR5, URZ, 0x4, UR5 ;  /* 0x000000043f057899 */ /* 0x000fc80008011605 */
[----:B------:R-:W-:Y:S02]  /*1210*/  ULOP3.LUT UR47, UR5, 0x3fff, URZ, 0xc0, !UPT ;  /* 0x00003fff052f7892 */ /* 0x000fe4000f8ec03f */
[----:B-1-3--:R-:W-:Y:S10]  /*1220*/  @P0 BRA `(.L_x_13) ;  /* 0x0000000000400947 */ /* 0x00aff40003800000 */
[----:B------:R-:W-:Y:S01]  /*1230*/  MOV R0, 0x0 ;  /* 0x0000000000007802 */ /* 0x000fe20000000f00 */
[----:B------:R-:W-:Y:S01]  /*1240*/  ULDC.64 UR4, c[0x4][0x68] ;  /* 0x01001a0000047ab9 */ /* 0x000fe20000000a00 */
[----:B------:R-:W-:Y:S01]  /*1250*/  ULDC.64 UR6, c[0x4][0x8] ;  /* 0x0100020000067ab9 */ /* 0x000fe20000000a00 */
[----:B--2---:R-:W-:Y:S01]  /*1260*/  MOV R4, UR4 ;  /* 0x0000000400047c02 */ /* 0x004fe20008000f00 */
[----:B------:R0:W2:Y:S01]  /*1270*/  LDC.64 R14, c[0x4][R0] ;  /* 0x01000000000e7b82 */ /* 0x0000a20000000a00 */
[----:B------:R-:W-:Y:S01]  /*1280*/  IMAD.U32 R5, RZ, RZ, UR5 ;  /* 0x00000005ff057e24 */ /* 0x000fe2000f8e00ff */
[----:B------:R-:W-:Y:S01]  /*1290*/  ULDC.64 UR4, c[0x4][0x70] ;  /* 0x01001c0000047ab9 */ /* 0x000fe20000000a00 */
[----:B------:R-:W-:Y:S01]  /*12a0*/  IMAD.U32 R10, RZ, RZ, UR6 ;  /* 0x00000006ff0a7e24 */ /* 0x000fe2000f8e00ff */
[----:B------:R-:W-:Y:S01]  /*12b0*/  MOV R11, UR7 ;  /* 0x00000007000b7c02 */ /* 0x000fe20008000f00 */
[----:B------:R-:W-:Y:S02]  /*12c0*/  IMAD.U32 R6, RZ, RZ, UR4 ;  /* 0x00000004ff067e24 */ /* 0x000fe4000f8e00ff */
[----:B------:R-:W-:-:S02]  /*12d0*/  IMAD.U32 R7, RZ, RZ, UR5 ;  /* 0x00000005ff077e24 */ /* 0x000fc4000f8e00ff */
[----:B------:R-:W-:Y:S02]  /*12e0*/  IMAD.MOV.U32 R8, RZ, RZ, 0x1e1 ;  /* 0x000001e1ff087424 */ /* 0x000fe400078e00ff */
[----:B------:R-:W-:Y:S02]  /*12f0*/  IMAD.MOV.U32 R12, RZ, RZ, 0x1 ;  /* 0x00000001ff0c7424 */ /* 0x000fe400078e00ff */
[----:B0-----:R-:W-:-:S07]  /*1300*/  IMAD.MOV.U32 R13, RZ, RZ, RZ ;  /* 0x000000ffff0d7224 */ /* 0x001fce00078e00ff */
[----:B------:R-:W-:-:S07]  /*1310*/  LEPC R20, `(.L_x_13) ;  /* 0x000000001014794e */ /* 0x000fce0000000000 */
[----:B-123-5:R-:W-:Y:S05]  /*1320*/  CALL.ABS.NOINC R14 ;  /* 0x000000000e007343 */ /* 0x02efea0003c00000 */
.L_x_13:
[----:B------:R-:W-:-:S06]  /*1330*/  ULOP3.LUT UR4, UR40, 0x1, URZ, 0xfc, !UPT ;  /* 0x0000000128047892 */ /* 0x000fcc000f8efc3f */
[----:B------:R-:W-:-:S05]  /*1340*/  IMAD.U32 R0, RZ, RZ, UR4 ;  /* 0x00000004ff007e24 */ /* 0x000fca000f8e00ff */
[----:B------:R-:W-:-:S13]  /*1350*/  ISETP.NE.AND P0, PT, R0, 0x3, PT ;  /* 0x000000030000780c */ /* 0x000fda0003f05270 */
[----:B------:R-:W-:Y:S05]  /*1360*/  @!P0 BRA `(.L_x_14) ;  /* 0x0000000000048947 */ /* 0x000fea0003800000 */
[----:B------:R-:W-:Y:S01]  /*1370*/  BPT.TRAP 0x1 ;  /* 0x000000040000795c */ /* 0x000fe20000300000 */
.L_x_14:
[----:B------:R-:W-:Y:S01]  /*1380*/  IMAD.U32 R0, RZ, RZ, UR38 ;  /* 0x00000026ff007e24 */ /* 0x000fe2000f8e00ff */
[----:B-1----:R-:W-:-:S04]  /*1390*/  MOV R3, UR39 ;  /* 0x0000002700037c02 */ /* 0x002fc80008000f00 */
[----:B------:R-:W-:Y:S02]  /*13a0*/  LEA R3, R3, UR46, 0x3 ;  /* 0x0000002e03037c11 */ /* 0x000fe4000f8e18ff */
[----:B------:R-:W-:-:S04]  /*13b0*/  SHF.L.U32 R0, R0, 0x1f, RZ ;  /* 0x0000001f00007819 */ /* 0x000fc800000006ff */
[----:B------:R0:W1:Y:S01]  /*13c0*/  SYNCS.PHASECHK.TRANS64.TRYWAIT P1, [R3+URZ], R0 ;  /* 0x00000000030075a7 */ /* 0x000062000802017f */
[----:B------:R-:W-:Y:S05]  /*13d0*/  @!P0 BRA `(.L_x_15) ;  /* 0x0000000000048947 */ /* 0x000fea0003800000 */
[----:B------:R-:W-:Y:S01]  /*13e0*/  BPT.TRAP 0x1 ;  /* 0x000000040000795c */ /* 0x000fe20000300000 */
.L_x_15:
[----:B-1----:R-:W-:Y:S05]  /*13f0*/  @P1 BRA `(.L_x_16) ;  /* 0x0000000000081947 */ /* 0x002fea0003800000 */
[----:B------:R-:W1:Y:S02]  /*1400*/  SYNCS.PHASECHK.TRANS64.TRYWAIT P1, [R3+URZ], R0 ;  /* 0x00000000030075a7 */ /* 0x000e64000802017f */
[----:B-1----:R-:W-:Y:S05]  /*1410*/  @!P1 BRA `(.L_x_17) ;  /* 0x000001a000b49947 */ /* 0x002fea0003800000 */
.L_x_16:
[----:B------:R-:W-:-:S04]  /*1420*/  UISETP.LT.AND UP0, UPT, UR44, 0x1, UPT ;  /* 0x000000012c00788c */ /* 0x000fc8000bf01270 */
[----:B------:R-:W-:-:S04]  /*1430*/  USEL UR4, UR44, 0x1, UP0 ;  /* 0x000000012c047887 */ /* 0x000fc80008000000 */
[----:B------:R-:W-:-:S06]  /*1440*/  UIADD3 UR4, UR44, -UR4, URZ ;  /* 0x800000042c047290 */ /* 0x000fcc000fffe03f */
[----:B01----:R-:W-:Y:S02]  /*1450*/  IMAD.U32 R0, RZ, RZ, UR4 ;  /* 0x00000004ff007e24 */ /* 0x003fe4000f8e00ff */
[----:B------:R-:W-:Y:S01]  /*1460*/  IMAD.U32 R3, RZ, RZ, UR4 ;  /* 0x00000004ff037e24 */ /* 0x000fe2000f8e00ff */
[----:B------:R-:W-:Y:S05]  /*1470*/  WARPSYNC.ALL ;  /* 0x0000000000007948 */ /* 0x000fea0003800000 */
[----:B------:R-:W-:Y:S01]  /*1480*/  ISETP.GE.AND P1, PT, R0, 0x1, PT ;  /* 0x000000010000780c */ /* 0x000fe20003f26270 */
[----:B------:R-:W-:Y:S01]  /*1490*/  UIADD3 UR46, UR46, 0x20100, URZ ;  /* 0x000201002e2e7890 */ /* 0x000fe2000fffe03f */
[----:B------:R-:W-:Y:S01]  /*14a0*/  WARPGROUP.ARRIVE ;  /* 0x00000000000079c5 */ /* 0x000fe20000000000 */
[----:B------:R-:W-:Y:S01]  /*14b0*/  ULOP3.LUT UR4, UR47, 0x10000, URZ, 0xfc, !UPT ;  /* 0x000100002f047892 */ /* 0x000fe2000f8efc3f */
[----:B-----5:R0:W-:Y:S01]  /*14c0*/  STL [R1+0x2c4], R16 ;  /* 0x0002c41001007387 */ /* 0x0201e20000100800 */
[----:B------:R-:W-:-:S02]  /*14d0*/  USHF.R.U32.HI UR46, URZ, 0x4, UR46 ;  /* 0x000000043f2e7899 */ /* 0x000fc4000801162e */
[----:B------:R-:W-:Y:S01]  /*14e0*/  ULEA UR6, UR39, UR4, 0xb ;  /* 0x0000000427067291 */ /* 0x000fe2000f8e583f */
[----:B------:R1:W-:Y:S01]  /*14f0*/  STL [R1+0x2c0], R3 ;  /* 0x0002c00301007387 */ /* 0x0003e20000100800 */
[----:B------:R-:W-:Y:S01]  /*1500*/  ULOP3.LUT UR5, UR46, 0x3fff, URZ, 0xc0, !UPT ;  /* 0x00003fff2e057892 */ /* 0x000fe2000f8ec03f */
[----:B------:R-:W-:Y:S01]  /*1510*/  UMOV UR9, 0x40000040 ;  /* 0x4000004000097882 */ /* 0x000fe20000000000 */
[----:B------:R-:W-:Y:S02]  /*1520*/  UMOV UR11, 0x40000040 ;  /* 0x40000040000b7882 */ /* 0x000fe40000000000 */
[----:B------:R-:W-:Y:S01]  /*1530*/  ULOP3.LUT UR5, UR5, 0x10000, URZ, 0xfc, !UPT ;  /* 0x0001000005057892 */ /* 0x000fe2000f8efc3f */
[----:B------:R4:W-:Y:S01]  /*1540*/  STL [R1+0x2bc], R2 ;  /* 0x0002bc0201007387 */ /* 0x0009e20000100800 */
[----:B------:R-:W-:Y:S02]  /*1550*/  UMOV UR8, UR6 ;  /* 0x0000000600087c82 */ /* 0x000fe40008000000 */
[----:B------:R-:W-:-:S07]  /*1560*/  ULEA UR7, UR39, UR5, 0xb ;  /* 0x0000000527077291 */ /* 0x000fce000f8e583f */
[----:B------:R-:W-:Y:S02]  /*1570*/  UMOV UR10, UR7 ;  /* 0x00000007000a7c82 */ /* 0x000fe40008000000 */
[----:B------:R-:W-:Y:S01]  /*1580*/  HGMMA.64x256x16.F32.BF16 R24, gdesc[UR8], RZ, !UPT, gsb0 ;  /* 0x03e00000081879f0 */ /* 0x000fe2000c0018ff */
[----:B------:R-:W-:Y:S01]  /*1590*/  UIADD3 UR8, UR6, 0x400, URZ ;  /* 0x0000040006087890 */ /* 0x000fe2000fffe03f */
[----:B------:R-:W-:Y:S01]  /*15a0*/  UMOV UR9, 0x40000040 ;  /* 0x4000004000097882 */ /* 0x000fe20000000000 */
[----:B------:R-:W-:Y:S02]  /*15b0*/  WARPGROUP.DEPBAR.LE gsb0, 0x0 ;  /* 0x00008000000079c5 */ /* 0x000fe40000010000 */
[----:B------:R-:W-:Y:S01]  /*15c0*/  STL.64 [R1], R24 ;  /* 0x0000001801007387 */ /* 0x000fe20000100a00 */
[----:B------:R-:W-:Y:S01]  /*15d0*/  IMAD.MOV.U32 R235, RZ, RZ, R46 ;  /* 0x000000ffffeb7224 */ /* 0x000fe200078e002e */
[----:B------:R-:W-:Y:S01]  /*15e0*/  MOV R234, R47 ;  /* 0x0000002f00ea7202 */ /* 0x000fe20000000f00 */
[----:B------:R-:W-:Y:S01]  /*15f0*/  IMAD.MOV.U32 R233, RZ, RZ, R48 ;  /* 0x000000ffffe97224 */ /* 0x000fe200078e0030 */
[----:B------:R-:W-:Y:S01]  /*1600*/  STL.64 [R1+0x8], R26 ;  /* 0x0000081a01007387 */ /* 0x000fe20000100a00 */
        /* <DEDUP_REMOVED lines=55> */
[----:B--2---:R-:W-:Y:S01]  /*1980*/  MOV R5, R147 ;  /* 0x0000009300057202 */ /* 0x004fe20000000f00 */
[----:B------:R-:W-:Y:S01]  /*1990*/  IMAD.MOV.U32 R168, RZ, RZ, R84 ;  /* 0x000000ffffa87224 */ /* 0x000fe200078e0054 */
[----:B------:R2:W-:Y:S01]  /*19a0*/  STL.64 [R1+0x50], R44 ;  /* 0x0000502c01007387 */ /* 0x0005e20000100a00 */
[----:B------:R-:W-:-:S02]  /*19b0*/  IMAD.MOV.U32 R169, RZ, RZ, R85 ;  /* 0x000000ffffa97224 */ /* 0x000fc400078e0055 */
[----:B------:R-:W-:Y:S01]  /*19c0*/  IMAD.MOV.U32 R170, RZ, RZ, R86 ;  /* 0x000000ffffaa7224 */ /* 0x000fe200078e0056 */
[----:B------:R-:W-:Y:S01]  /*19d0*/  STL [R1+0x578], R160 ;  /* 0x000578a001007387 */ /* 0x000fe20000100800 */
[----:B------:R-:W-:Y:S02]  /*19e0*/  IMAD.MOV.U32 R172, RZ, RZ, R88 ;  /* 0x000000ffffac7224 */ /* 0x000fe400078e0058 */
[----:B------:R-:W-:Y:S02]  /*19f0*/  IMAD.MOV.U32 R173, RZ, RZ, R89 ;  /* 0x000000ffffad7224 */ /* 0x000fe400078e0059 */
[----:B------:R-:W-:Y:S02]  /*1a00*/  IMAD.MOV.U32 R174, RZ, RZ, R90 ;  /* 0x000000ffffae7224 */ /* 0x000fe400078e005a */
[----:B------:R-:W-:Y:S02]  /*1a10*/  IMAD.MOV.U32 R175, RZ, RZ, R91 ;  /* 0x000000ffffaf7224 */ /* 0x000fe400078e005b */
[----:B------:R-:W-:-:S02]  /*1a20*/  IMAD.MOV.U32 R177, RZ, RZ, R93 ;  /* 0x000000ffffb17224 */ /* 0x000fc400078e005d */
[----:B------:R-:W-:Y:S02]  /*1a30*/  IMAD.MOV.U32 R178, RZ, RZ, R94 ;  /* 0x000000ffffb27224 */ /* 0x000fe400078e005e */
        /* <DEDUP_REMOVED lines=32> */
[----:B---3--:R-:W-:Y:S02]  /*1c40*/  IMAD.MOV.U32 R17, RZ, RZ, R135 ;  /* 0x000000ffff117224 */ /* 0x008fe400078e0087 */
[----:B0-----:R-:W-:Y:S02]  /*1c50*/  IMAD.MOV.U32 R16, RZ, RZ, R136 ;  /* 0x000000ffff107224 */ /* 0x001fe400078e0088 */
        /* <DEDUP_REMOVED lines=9> */
[----:B-1----:R-:W-:Y:S02]  /*1cf0*/  IMAD.MOV.U32 R3, RZ, RZ, R149 ;  /* 0x000000ffff037224 */ /* 0x002fe400078e0095 */
[----:B----4-:R-:W-:Y:S02]  /*1d00*/  IMAD.MOV.U32 R2, RZ, RZ, R150 ;  /* 0x000000ffff027224 */ /* 0x010fe400078e0096 */
[----:B------:R-:W-:Y:S02]  /*1d10*/  IMAD.MOV.U32 R0, RZ, RZ, R151 ;  /* 0x000000ffff007224 */ /* 0x000fe400078e0097 */
[----:B--2---:R-:W-:-:S06]  /*1d20*/  WARPGROUP.ARRIVE ;  /* 0x00000000000079c5 */ /* 0x004fcc0000000000 */
[----:B------:R-:W-:Y:S03]  /*1d30*/  HGMMA.64x256x16.F32.BF16 R24, gdesc[UR8], RZ, !UPT, gsb0 ;  /* 0x03e00000081879f0 */ /* 0x000fe6000c0018ff */
[----:B------:R-:W-:Y:S02]  /*1d40*/  WARPGROUP.DEPBAR.LE gsb0, 0x0 ;  /* 0x00008000000079c5 */ /* 0x000fe40000010000 */
[----:B------:R-:W-:Y:S04]  /*1d50*/  STL.64 [R1+0x570], R150 ;  /* 0x0005709601007387 */ /* 0x000fe80000100a00 */
        /* <DEDUP_REMOVED lines=20> */
[----:B------:R0:W-:Y:S04]  /*1ea0*/  STL.64 [R1+0x4c8], R108 ;  /* 0x0004c86c01007387 */ /* 0x0001e80000100a00 */
[----:B0-----:R-:W2:Y:S04]  /*1eb0*/  LDL.LU R108, [R1] ;  /* 0x00000000016c7983 */ /* 0x001ea80000300800 */
[----:B------:R-:W2:Y:S04]  /*1ec0*/  LDL.LU R109, [R1+0x4] ;  /* 0x00000400016d7983 */ /* 0x000ea80000300800 */
        /* <DEDUP_REMOVED lines=19> */
[----:B------:R-:W2:Y:S01]  /*2000*/  LDL.LU R129, [R1+0x54] ;  /* 0x0000540001817983 */ /* 0x000ea20000300800 */
        /* <DEDUP_REMOVED lines=20> */
[----:B------:R-:W-:Y:S01]  /*2150*/  UIADD3 UR8, UR6, 0x2, URZ ;  /* 0x0000000206087890 */ /* 0x000fe2000fffe03f */
[----:B------:R-:W-:Y:S01]  /*2160*/  IMAD.MOV.U32 R143, RZ, RZ, R222 ;  /* 0x000000ffff8f7224 */ /* 0x000fe200078e00de */
[----:B------:R-:W-:Y:S01]  /*2170*/  UIADD3 UR10, UR7, 0x2, URZ ;  /* 0x00000002070a7890 */ /* 0x000fe2000fffe03f */
[----:B------:R-:W-:Y:S01]  /*2180*/  IMAD.MOV.U32 R144, RZ, RZ, R221 ;  /* 0x000000ffff907224 */ /* 0x000fe200078e00dd */
[----:B------:R-:W-:Y:S01]  /*2190*/  UMOV UR9, 0x40000040 ;  /* 0x4000004000097882 */ /* 0x000fe20000000000 */
[----:B------:R-:W-:Y:S01]  /*21a0*/  IMAD.MOV.U32 R146, RZ, RZ, R219 ;  /* 0x000000ffff927224 */ /* 0x000fe200078e00db */
[----:B------:R-:W-:Y:S01]  /*21b0*/  UMOV UR11, 0x40000040 ;  /* 0x40000040000b7882 */ /* 0x000fe20000000000 */
        /* <DEDUP_REMOVED lines=22> */
[----:B------:R-:W-:-:S06]  /*2320*/  IMAD.MOV.U32 R234, RZ, RZ, R2 ;  /* 0x000000ffffea7224 */ /* 0x000fcc00078e0002 */
[----:B--2---:R-:W-:-:S06]  /*2330*/  WARPGROUP.ARRIVE ;  /* 0x00000000000079c5 */ /* 0x004fcc0000000000 */
[----:B------:R-:W-:Y:S03]  /*2340*/  HGMMA.64x256x16.F32.BF16 R108, gdesc[UR8], R108, gsb0 ;  /* 0x03e00000086c79f0 */ /* 0x000fe6000800186c */
[----:B------:R-:W-:Y:S02]  /*2350*/  WARPGROUP.DEPBAR.LE gsb0, 0x0 ;  /* 0x00008000000079c5 */ /* 0x000fe40000010000 */
[----:B------:R-:W-:Y:S04]  /*2360*/  STL.64 [R1], R108 ;  /* 0x0000006c01007387 */ /* 0x000fe80000100a00 */
        /* <DEDUP_REMOVED lines=63> */
[----:B0-----:R-:W2:Y:S04]  /*2760*/  LDL.LU R160, [R1+0x578] ;  /* 0x0005780001a07983 */ /* 0x001ea80000300800 */
[----:B------:R-:W3:Y:S04]  /*2770*/  LDL.LU.64 R150, [R1+0x570] ;  /* 0x0005700001967983 */ /* 0x000ee80000300a00 */
        /* <DEDUP_REMOVED lines=20> */
[----:B------:R-:W3:Y:S01]  /*28c0*/  LDL.LU.64 R108, [R1+0x4c8] ;  /* 0x0004c800016c7983 */ /* 0x000ee20000300a00 */
[----:B------:R-:W-:Y:S01]  /*28d0*/  UIADD3 UR8, UR6, 0x402, URZ ;  /* 0x0000040206087890 */ /* 0x000fe2000fffe03f */
[----:B------:R-:W-:Y:S01]  /*28e0*/  UMOV UR9, 0x40000040 ;  /* 0x4000004000097882 */ /* 0x000fe20000000000 */
[----:B---3--:R-:W-:-:S07]  /*28f0*/  WARPGROUP.ARRIVE ;  /* 0x00000000000079c5 */ /* 0x008fce0000000000 */
[----:B------:R-:W-:Y:S03]  /*2900*/  HGMMA.64x256x16.F32.BF16 R24, gdesc[UR8], R24, gsb0 ;  /* 0x03e00000081879f0 */ /* 0x000fe60008001818 */
        /* <DEDUP_REMOVED lines=65> */
[----:B0-----:R-:W3:Y:S04]  /*2d20*/  LDL.LU.64 R24, [R1] ;  /* 0x0000000001187983 */ /* 0x001ee80000300a00 */
        /* <DEDUP_REMOVED lines=63> */
[----:B------:R-:W-:-:S02]  /*3120*/  UIADD3 UR8, UR6, 0x4, URZ ;  /* 0x0000000406087890 */ /* 0x000fc4000fffe03f */
[----:B------:R-:W-:Y:S01]  /*3130*/  UIADD3 UR10, UR7, 0x4, URZ ;  /* 0x00000004070a7890 */ /* 0x000fe2000fffe03f */
[----:B------:R-:W-:Y:S01]  /*3140*/  UMOV UR9, 0x40000040 ;  /* 0x4000004000097882 */ /* 0x000fe20000000000 */
[----:B------:R-:W-:Y:S01]  /*3150*/  UMOV UR11, 0x40000040 ;  /* 0x40000040000b7882 */ /* 0x000fe20000000000 */
[----:B---3--:R-:W-:-:S06]  /*3160*/  WARPGROUP.ARRIVE ;  /* 0x00000000000079c5 */ /* 0x008fcc0000000000 */
[----:B------:R-:W-:Y:S03]  /*3170*/  HGMMA.64x256x16.F32.BF16 R24, gdesc[UR8], R24, gsb0 ;  /* 0x03e00000081879f0 */ /* 0x000fe60008001818 */
[----:B------:R-:W-:Y:S02]  /*3180*/  WARPGROUP.DEPBAR.LE gsb0, 0x0 ;  /* 0x00008000000079c5 */ /* 0x000fe40000010000 */
[----:B------:R-:W-:Y:S01]  /*3190*/  STL.64 [R1], R24 ;  /* 0x0000001801007387 */ /* 0x000fe20000100a00 */
[----:B------:R-:W-:Y:S01]  /*31a0*/  MOV R4, R150 ;  /* 0x0000009600047202 */ /* 0x000fe20000000f00 */
[----:B------:R-:W-:Y:S01]  /*31b0*/  IMAD.MOV.U32 R0, RZ, RZ, R151 ;  /* 0x000000ffff007224 */ /* 0x000fe200078e0097 */
[----:B------:R-:W-:Y:S01]  /*31c0*/  MOV R9, R145 ;  /* 0x0000009100097202 */ /* 0x000fe20000000f00 */
        /* <DEDUP_REMOVED lines=36> */
[----:B------:R0:W-:Y:S01]  /*3410*/  STL.64 [R1+0x50], R44 ;  /* 0x0000502c01007387 */ /* 0x0001e20000100a00 */
[----:B------:R-:W-:Y:S01]  /*3420*/  IMAD.MOV.U32 R210, RZ, RZ, R126 ;  /* 0x000000ffffd27224 */ /* 0x000fe200078e007e */
[----:B------:R-:W-:Y:S01]  /*3430*/  MOV R179, R95 ;  /* 0x0000005f00b37202 */ /* 0x000fe20000000f00 */
[----:B------:R-:W-:Y:S01]  /*3440*/  IMAD.MOV.U32 R211, RZ, RZ, R127 ;  /* 0x000000ffffd37224 */ /* 0x000fe200078e007f */
[----:B------:R-:W3:Y:S01]  /*3450*/  LDL.LU.64 R150, [R1+0x4c0] ;  /* 0x0004c00001967983 */ /* 0x000ee20000300a00 */
        /* <DEDUP_REMOVED lines=36> */
[----:B------:R-:W-:-:S02]  /*36a0*/  IMAD.MOV.U32 R187, RZ, RZ, R103 ;  /* 0x000000ffffbb7224 */ /* 0x000fc400078e0067 */
[----:B------:R-:W-:Y:S01]  /*36b0*/  IMAD.MOV.U32 R185, RZ, RZ, R101 ;  /* 0x000000ffffb97224 */ /* 0x000fe200078e0065 */
[----:B------:R-:W3:Y:S01]  /*36c0*/  LDL.LU.64 R130, [R1+0x470] ;  /* 0x0004700001827983 */ /* 0x000ee20000300a00 */
[----:B------:R-:W-:Y:S02]  /*36d0*/  IMAD.MOV.U32 R182, RZ, RZ, R98 ;  /* 0x000000ffffb67224 */ /* 0x000fe400078e0062 */
[----:B------:R-:W-:Y:S01]  /*36e0*/  IMAD.MOV.U32 R183, RZ, RZ, R99 ;  /* 0x000000ffffb77224 */ /* 0x000fe200078e0063 */
[----:B------:R-:W3:Y:S01]  /*36f0*/  LDL.LU.64 R128, [R1+0x468] ;  /* 0x0004680001807983 */ /* 0x000ee20000300a00 */
[----:B------:R-:W-:Y:S02]  /*3700*/  IMAD.MOV.U32 R180, RZ, RZ, R96 ;  /* 0x000000ffffb47224 */ /* 0x000fe400078e0060 */
        /* <DEDUP_REMOVED lines=82> */
[----:B0-----:R-:W3:Y:S04]  /*3c30*/  LDL.LU.64 R44, [R1+0x318] ;  /* 0x00031800012c7983 */ /* 0x001ee80000300a00 */
        /* <DEDUP_REMOVED lines=11> */
[----:B------:R-:W-:-:S02]  /*3cf0*/  UMOV UR9, 0x40000040 ;  /* 0x4000004000097882 */ /* 0x000fc40000000000 */
[----:B--2---:R-:W-:Y:S01]  /*3d00*/  STL [R1+0x2b8], R160 ;  /* 0x0002b8a001007387 */ /* 0x004fe20000100800 */
[----:B---3--:R-:W-:-:S06]  /*3d10*/  WARPGROUP.ARRIVE ;  /* 0x00000000000079c5 */ /* 0x008fcc0000000000 */
        /* <DEDUP_REMOVED lines=55> */
[----:B------:R-:W-:-:S02]  /*4090*/  IMAD.MOV.U32 R139, RZ, RZ, R229 ;  /* 0x000000ffff8b7224 */ /* 0x000fc400078e00e5 */
[----:B------:R-:W-:Y:S02]  /*40a0*/  IMAD.MOV.U32 R140, RZ, RZ, R228 ;  /* 0x000000ffff8c7224 */ /* 0x000fe400078e00e4 */
[----:B------:R-:W-:Y:S02]  /*40b0*/  IMAD.MOV.U32 R141, RZ, RZ, R227 ;  /* 0x000000ffff8d7224 */ /* 0x000fe400078e00e3 */
[----:B------:R-:W-:Y:S01]  /*40c0*/  IMAD.MOV.U32 R142, RZ, RZ, R226 ;  /* 0x000000ffff8e7224 */ /* 0x000fe200078e00e2 */
[----:B------:R-:W-:Y:S01]  /*40d0*/  MOV R226, R12 ;  /* 0x0000000c00e27202 */ /* 0x000fe20000000f00 */
[----:B------:R-:W-:Y:S02]  /*40e0*/  IMAD.MOV.U32 R144, RZ, RZ, R224 ;  /* 0x000000ffff907224 */ /* 0x000fe400078e00e0 */
[----:B------:R-:W-:Y:S02]  /*40f0*/  IMAD.MOV.U32 R145, RZ, RZ, R223 ;  /* 0x000000ffff917224 */ /* 0x000fe400078e00df */
[----:B------:R-:W-:-:S02]  /*4100*/  IMAD.MOV.U32 R146, RZ, RZ, R222 ;  /* 0x000000ffff927224 */ /* 0x000fc400078e00de */
[----:B------:R-:W-:Y:S01]  /*4110*/  IMAD.MOV.U32 R147, RZ, RZ, R221 ;  /* 0x000000ffff937224 */ /* 0x000fe200078e00dd */
[----:B------:R-:W-:Y:S01]  /*4120*/  MOV R221, R18 ;  /* 0x0000001200dd7202 */ /* 0x000fe20000000f00 */
[----:B------:R-:W-:Y:S02]  /*4130*/  IMAD.MOV.U32 R149, RZ, RZ, R219 ;  /* 0x000000ffff957224 */ /* 0x000fe400078e00db */
[----:B------:R-:W-:Y:S02]  /*4140*/  IMAD.MOV.U32 R150, RZ, RZ, R218 ;  /* 0x000000ffff967224 */ /* 0x000fe400078e00da */
[----:B------:R-:W-:Y:S02]  /*4150*/  IMAD.MOV.U32 R151, RZ, RZ, R217 ;  /* 0x000000ffff977224 */ /* 0x000fe400078e00d9 */
[----:B------:R-:W-:Y:S01]  /*4160*/  IMAD.MOV.U32 R160, RZ, RZ, R216 ;  /* 0x000000ffffa07224 */ /* 0x000fe200078e00d8 */
[----:B------:R-:W-:Y:S01]  /*4170*/  MOV R216, R23 ;  /* 0x0000001700d87202 */ /* 0x000fe20000000f00 */
[----:B------:R-:W-:-:S02]  /*4180*/  IMAD.MOV.U32 R130, RZ, RZ, R16 ;  /* 0x000000ffff827224 */ /* 0x000fc400078e0010 */
        /* <DEDUP_REMOVED lines=8> */
[----:B------:R-:W-:Y:S01]  /*4210*/  IMAD.MOV.U32 R219, RZ, RZ, R20 ;  /* 0x000000ffffdb7224 */ /* 0x000fe200078e0014 */
[----:B------:R0:W5:Y:S01]  /*4220*/  LDL.LU R16, [R1+0x2c4] ;  /* 0x0002c40001107983 */ /* 0x0001620000300800 */
[----:B------:R-:W-:-:S02]  /*4230*/  IMAD.MOV.U32 R220, RZ, RZ, R19 ;  /* 0x000000ffffdc7224 */ /* 0x000fc400078e0013 */
[----:B------:R-:W-:Y:S01]  /*4240*/  IMAD.MOV.U32 R222, RZ, RZ, R17 ;  /* 0x000000ffffde7224 */ /* 0x000fe200078e0011 */
[----:B------:R0:W5:Y:S01]  /*4250*/  LDL.LU R3, [R1+0x2c0] ;  /* 0x0002c00001037983 */ /* 0x0001620000300800 */
[----:B------:R-:W-:Y:S02]  /*4260*/  IMAD.MOV.U32 R223, RZ, RZ, R15 ;  /* 0x000000ffffdf7224 */ /* 0x000fe400078e000f */
[----:B------:R-:W-:Y:S01]  /*4270*/  IMAD.MOV.U32 R224, RZ, RZ, R14 ;  /* 0x000000ffffe07224 */ /* 0x000fe200078e000e */
[----:B------:R0:W5:Y:S01]  /*4280*/  LDL.LU R2, [R1+0x2bc] ;  /* 0x0002bc0001027983 */ /* 0x0001620000300800 */
        /* <DEDUP_REMOVED lines=76> */
[----:B-1----:R0:W5:Y:S04]  /*4750*/  LDL.LU R160, [R1+0x2b8] ;  /* 0x0002b80001a07983 */ /* 0x0021680000300800 */
[----:B------:R-:W2:Y:S04]  /*4760*/  LDL.LU.64 R150, [R1+0x2b0] ;  /* 0x0002b00001967983 */ /* 0x000ea80000300a00 */
        /* <DEDUP_REMOVED lines=20> */
[----:B------:R-:W2:Y:S01]  /*48b0*/  LDL.LU.64 R108, [R1+0x208] ;  /* 0x00020800016c7983 */ /* 0x000ea20000300a00 */
[----:B------:R-:W-:Y:S01]  /*48c0*/  UIADD3 UR8, UR6, 0x406, URZ ;  /* 0x0000040606087890 */ /* 0x000fe2000fffe03f */
[----:B------:R-:W-:Y:S01]  /*48d0*/  UMOV UR9, 0x40000040 ;  /* 0x4000004000097882 */ /* 0x000fe20000000000 */
[----:B--2---:R-:W-:-:S07]  /*48e0*/  WARPGROUP.ARRIVE ;  /* 0x00000000000079c5 */ /* 0x004fce0000000000 */
[----:B------:R-:W-:Y:S03]  /*48f0*/  HGMMA.64x256x16.F32.BF16 R24, gdesc[UR8], R24, gsb0 ;  /* 0x03e00000081879f0 */ /* 0x000fe60008001818 */
[----:B------:R-:W-:Y:S02]  /*4900*/  WARPGROUP.DEPBAR.LE gsb0, 0x0 ;  /* 0x00008000000079c5 */ /* 0x000fe40000010000 */
[----:B0-----:R-:W-:Y:S05]  /*4910*/  @!P1 BRA `(.L_x_18) ;  /* 0x0000004000b49947 */ /* 0x001fea0003800000 */
[----:B------:R-:W-:-:S04]  /*4920*/  UIADD3 UR6, UR39, 0x1, URZ ;  /* 0x0000000127067890 */ /* 0x000fc8000fffe03f */
[----:B------:R-:W-:-:S04]  /*4930*/  UISETP.NE.AND UP0, UPT, UR6, 0x4, UPT ;  /* 0x000000040600788c */ /* 0x000fc8000bf05270 */
[----:B------:R-:W-:Y:S02]  /*4940*/  USEL UR7, URZ, 0x1, UP0 ;  /* 0x000000013f077887 */ /* 0x000fe40008000000 */
[----:B------:R-:W-:Y:S02]  /*4950*/  USEL UR6, UR6, URZ, UP0 ;  /* 0x0000003f06067287 */ /* 0x000fe40008000000 */
[----:B------:R-:W-:-:S06]  /*4960*/  ULOP3.LUT UR7, UR38, UR7, URZ, 0x3c, !UPT ;  /* 0x0000000726077292 */ /* 0x000fcc000f8e3c3f */
[----:B------:R-:W-:Y:S01]  /*4970*/  MOV R0, UR7 ;  /* 0x0000000700007c02 */ /* 0x000fe20008000f00 */
[----:B------:R-:W-:-:S06]  /*4980*/  UMOV UR7, UR39 ;  /* 0x0000002700077c82 */ /* 0x000fcc0008000000 */
.L_x_25:
[----:B------:R-:W-:Y:S05]  /*4990*/  @!P0 BRA `(.L_x_19) ;  /* 0x0000000000048947 */ /* 0x000fea0003800000 */
[----:B------:R-:W-:Y:S01]  /*49a0*/  BPT.TRAP 0x1 ;  /* 0x000000040000795c */ /* 0x000fe20000300000 */
.L_x_19:
[----:B------:R-:W0:Y:S01]  /*49b0*/  S2UR UR8, SR_CgaCtaId ;  /* 0x00000000000879c3 */ /* 0x000e220000008800 */
[----:B------:R-:W-:Y:S01]  /*49c0*/  UMOV UR12, 0x400 ;  /* 0x00000400000c7882 */ /* 0x000fe20000000000 */
[----:B------:R-:W-:Y:S01]  /*49d0*/  SHF.L.U32 R4, R0, 0x1f, RZ ;  /* 0x0000001f00047819 */ /* 0x000fe200000006ff */
[----:B0-----:R-:W-:-:S04]  /*49e0*/  ULEA UR12, UR8, UR12, 0x18 ;  /* 0x0000000c080c7291 */ /* 0x001fc8000f8ec03f */
[----:B------:R-:W-:-:S09]  /*49f0*/  ULEA UR8, UR6, UR12, 0x3 ;  /* 0x0000000c06087291 */ /* 0x000fd2000f8e183f */
[----:B------:R0:W1:Y:S01]  /*4a00*/  SYNCS.PHASECHK.TRANS64.TRYWAIT P1, [UR8], R4 ;  /* 0x00000004ff0075a7 */ /* 0x0000620008020148 */
[----:B------:R-:W-:Y:S05]  /*4a10*/  @!P0 BRA `(.L_x_20) ;  /* 0x0000000000048947 */ /* 0x000fea0003800000 */
[----:B------:R-:W-:Y:S01]  /*4a20*/  BPT.TRAP 0x1 ;  /* 0x000000040000795c */ /* 0x000fe20000300000 */
.L_x_20:
[----:B-1----:R-:W-:Y:S05]  /*4a30*/  @P1 BRA `(.L_x_21) ;  /* 0x0000000000081947 */ /* 0x002fea0003800000 */
[----:B------:R-:W1:Y:S02]  /*4a40*/  SYNCS.PHASECHK.TRANS64.TRYWAIT P1, [UR8], R4 ;  /* 0x00000004ff0075a7 */ /* 0x000e640008020148 */
[----:B-1----:R-:W-:Y:S05]  /*4a50*/  @!P1 BRA `(.L_x_22) ;  /* 0x0000016c00389947 */ /* 0x002fea0003800000 */
.L_x_21:
        /* <DEDUP_REMOVED lines=64> */
[----:B--2---:R-:W2:Y:S04]  /*4e60*/  LDL.LU.64 R24, [R1] ;  /* 0x0000000001187983 */ /* 0x004ea80000300a00 */
        /* <DEDUP_REMOVED lines=63> */
[----:B------:R-:W-:-:S02]  /*5260*/  ULEA UR13, UR6, UR4, 0xb ;  /* 0x00000004060d7291 */ /* 0x000fc4000f8e583f */
[----:B------:R-:W-:Y:S01]  /*5270*/  ULEA UR14, UR6, UR5, 0xb ;  /* 0x00000005060e7291 */ /* 0x000fe2000f8e583f */
[----:B-----5:R-:W-:Y:S01]  /*5280*/  STL [R1+0x2c8], R16 ;  /* 0x0002c81001007387 */ /* 0x020fe20000100800 */
[----:B------:R-:W-:Y:S01]  /*5290*/  UMOV UR9, 0x40000040 ;  /* 0x4000004000097882 */ /* 0x000fe20000000000 */
[----:B------:R-:W-:Y:S02]  /*52a0*/  UMOV UR11, 0x40000040 ;  /* 0x40000040000b7882 */ /* 0x000fe40000000000 */
[----:B------:R-:W-:Y:S01]  /*52b0*/  UMOV UR8, UR13 ;  /* 0x0000000d00087c82 */ /* 0x000fe20008000000 */
[----:B------:R-:W-:Y:S01]  /*52c0*/  STL [R1+0x2c4], R3 ;  /* 0x0002c40301007387 */ /* 0x000fe20000100800 */
[----:B------:R-:W-:-:S03]  /*52d0*/  UMOV UR10, UR14 ;  /* 0x0000000e000a7c82 */ /* 0x000fc60008000000 */
[----:B------:R3:W-:Y:S04]  /*52e0*/  STL [R1+0x2c0], R2 ;  /* 0x0002c00201007387 */ /* 0x0007e80000100800 */
[----:B------:R4:W-:Y:S01]  /*52f0*/  STL [R1+0x2bc], R0 ;  /* 0x0002bc0001007387 */ /* 0x0009e20000100800 */
[----:B--2---:R-:W-:-:S06]  /*5300*/  WARPGROUP.ARRIVE ;  /* 0x00000000000079c5 */ /* 0x004fcc0000000000 */
[----:B------:R-:W-:Y:S03]  /*5310*/  HGMMA.64x256x16.F32.BF16 R24, gdesc[UR8], R24, gsb0 ;  /* 0x03e00000081879f0 */ /* 0x000fe60008001818 */
[----:B------:R-:W-:Y:S02]  /*5320*/  WARPGROUP.DEPBAR.LE gsb0, 0x0 ;  /* 0x00008000000079c5 */ /* 0x000fe40000010000 */
[----:B------:R-:W-:Y:S01]  /*5330*/  STL.64 [R1], R24 ;  /* 0x0000001801007387 */ /* 0x000fe20000100a00 */
[----:B---3--:R-:W-:Y:S01]  /*5340*/  IMAD.MOV.U32 R2, RZ, RZ, R150 ;  /* 0x000000ffff027224 */ /* 0x008fe200078e0096 */
[----:B----4-:R-:W-:Y:S01]  /*5350*/  MOV R0, R151 ;  /* 0x0000009700007202 */ /* 0x010fe20000000f00 */
[----:B01----:R-:W-:Y:S01]  /*5360*/  IMAD.MOV.U32 R4, RZ, RZ, R148 ;  /* 0x000000ffff047224 */ /* 0x003fe200078e0094 */
        /* <DEDUP_REMOVED lines=40> */
[----:B------:R-:W2:Y:S01]  /*55f0*/  LDL.LU.64 R150, [R1+0x780] ;  /* 0x0007800001967983 */ /* 0x000ea20000300a00 */
        /* <DEDUP_REMOVED lines=44> */
[----:B------:R-:W-:-:S02]  /*58c0*/  IMAD.MOV.U32 R178, RZ, RZ, R94 ;  /* 0x000000ffffb27224 */ /* 0x000fc400078e005e */
[----:B------:R-:W-:Y:S01]  /*58d0*/  IMAD.MOV.U32 R176, RZ, RZ, R92 ;  /* 0x000000ffffb07224 */ /* 0x000fe200078e005c */
[----:B------:R-:W2:Y:S01]  /*58e0*/  LDL.LU.64 R126, [R1+0x720] ;  /* 0x00072000017e7983 */ /* 0x000ea20000300a00 */
[----:B------:R-:W-:Y:S02]  /*58f0*/  IMAD.MOV.U32 R177, RZ, RZ, R93 ;  /* 0x000000ffffb17224 */ /* 0x000fe400078e005d */
[----:B------:R-:W-:Y:S01]  /*5900*/  IMAD.MOV.U32 R175, RZ, RZ, R91 ;  /* 0x000000ffffaf7224 */ /* 0x000fe200078e005b */
[----:B------:R-:W2:Y:S01]  /*5910*/  LDL.LU.64 R124, [R1+0x718] ;  /* 0x00071800017c7983 */ /* 0x000ea20000300a00 */
[----:B------:R-:W-:Y:S02]  /*5920*/  IMAD.MOV.U32 R172, RZ, RZ, R88 ;  /* 0x000000ffffac7224 */ /* 0x000fe400078e0058 */
        /* <DEDUP_REMOVED lines=74> */
[----:B0-----:R-:W2:Y:S04]  /*5dd0*/  LDL.LU.64 R44, [R1+0x5d8] ;  /* 0x0005d800012c7983 */ /* 0x001ea80000300a00 */
        /* <DEDUP_REMOVED lines=11> */
[----:B------:R-:W-:-:S02]  /*5e90*/  UMOV UR9, 0x40000040 ;  /* 0x4000004000097882 */ /* 0x000fc40000000000 */
[----:B------:R-:W-:Y:S01]  /*5ea0*/  STL [R1+0x580], R160 ;  /* 0x000580a001007387 */ /* 0x000fe20000100800 */
[----:B--2---:R-:W-:-:S06]  /*5eb0*/  WARPGROUP.ARRIVE ;  /* 0x00000000000079c5 */ /* 0x004fcc0000000000 */
        /* <DEDUP_REMOVED lines=61> */
[----:B------:R-:W-:Y:S01]  /*6290*/  IMAD.MOV.U32 R140, RZ, RZ, R225 ;  /* 0x000000ffff8c7224 */ /* 0x000fe200078e00e1 */
[----:B------:R-:W-:Y:S01]  /*62a0*/  MOV R225, R11 ;  /* 0x0000000b00e17202 */ /* 0x000fe20000000f00 */
[----:B------:R-:W-:Y:S02]  /*62b0*/  IMAD.MOV.U32 R142, RZ, RZ, R223 ;  /* 0x000000ffff8e7224 */ /* 0x000fe400078e00df */
[----:B------:R-:W-:Y:S02]  /*62c0*/  IMAD.MOV.U32 R143, RZ, RZ, R222 ;  /* 0x000000ffff8f7224 */ /* 0x000fe400078e00de */
[----:B------:R-:W-:Y:S01]  /*62d0*/  IMAD.MOV.U32 R144, RZ, RZ, R221 ;  /* 0x000000ffff907224 */ /* 0x000fe200078e00dd */
[----:B------:R-:W-:Y:S01]  /*62e0*/  MOV R221, R15 ;  /* 0x0000000f00dd7202 */ /* 0x000fe20000000f00 */
[----:B------:R-:W-:Y:S02]  /*62f0*/  IMAD.MOV.U32 R146, RZ, RZ, R219 ;  /* 0x000000ffff927224 */ /* 0x000fe400078e00db */
        /* <DEDUP_REMOVED lines=23> */
[----:B------:R-:W-:Y:S01]  /*6470*/  IMAD.MOV.U32 R235, RZ, RZ, R0 ;  /* 0x000000ffffeb7224 */ /* 0x000fe200078e0000 */
[----:B------:R-:W-:Y:S02]  /*6480*/  UIADD3 UR8, UR13, 0x2, URZ ;  /* 0x000000020d087890 */ /* 0x000fe4000fffe03f */
[----:B------:R-:W-:Y:S01]  /*6490*/  UIADD3 UR10, UR14, 0x2, URZ ;  /* 0x000000020e0a7890 */ /* 0x000fe2000fffe03f */
[----:B------:R-:W-:Y:S01]  /*64a0*/  UMOV UR9, 0x40000040 ;  /* 0x4000004000097882 */ /* 0x000fe20000000000 */
[----:B------:R-:W-:Y:S01]  /*64b0*/  UMOV UR11, 0x40000040 ;  /* 0x40000040000b7882 */ /* 0x000fe20000000000 */
        /* <DEDUP_REMOVED lines=236> */
[----:B------:R-:W-:Y:S01]  /*7380*/  STL.64 [R1+0x30], R36 ;  /* 0x0000302401007387 */ /* 0x000fe20000100a00 */
[----:B------:R-:W-:-:S03]  /*7390*/  IMAD.MOV.U32 R5, RZ, RZ, R150 ;  /* 0x000000ffff057224 */ /* 0x000fc600078e0096 */
[----:B------:R-:W-:Y:S01]  /*73a0*/  STL.64 [R1+0x38], R38 ;  /* 0x0000382601007387 */ /* 0x000fe20000100a00 */
[----:B------:R-:W-:-:S03]  /*73b0*/  MOV R4, R151 ;  /* 0x0000009700047202 */ /* 0x000fc60000000f00 */
[----:B------:R-:W-:Y:S01]  /*73c0*/  STL.64 [R1+0x40], R40 ;  /* 0x0000402801007387 */ /* 0x000fe20000100a00 */
[----:B------:R-:W-:-:S03]  /*73d0*/  IMAD.MOV.U32 R7, RZ, RZ, R148 ;  /* 0x000000ffff077224 */ /* 0x000fc600078e0094 */
[----:B------:R-:W-:Y:S01]  /*73e0*/  STL.64 [R1+0x48], R42 ;  /* 0x0000482a01007387 */ /* 0x000fe20000100a00 */
[----:B------:R-:W-:Y:S01]  /*73f0*/  IMAD.MOV.U32 R6, RZ, RZ, R149 ;  /* 0x000000ffff067224 */ /* 0x000fe200078e0095 */
[----:B------:R-:W-:Y:S02]  /*7400*/  MOV R8, R147 ;  /* 0x0000009300087202 */ /* 0x000fe40000000f00 */
[----:B------:R0:W-:Y:S01]  /*7410*/  STL.64 [R1+0x50], R44 ;  /* 0x0000502c01007387 */ /* 0x0001e20000100a00 */
[----:B------:R-:W-:-:S03]  /*7420*/  IMAD.MOV.U32 R9, RZ, RZ, R146 ;  /* 0x000000ffff097224 */ /* 0x000fc600078e0092 */
[----:B------:R-:W3:Y:S01]  /*7430*/  LDL.LU.64 R150, [R1+0x4c8] ;  /* 0x0004c80001967983 */ /* 0x000ee20000300a00 */
[----:B------:R-:W-:Y:S01]  /*7440*/  IMAD.MOV.U32 R11, RZ, RZ, R144 ;  /* 0x000000ffff0b7224 */ /* 0x000fe200078e0090 */
[----:B------:R-:W-:Y:S01]  /*7450*/  MOV R12, R143 ;  /* 0x0000008f000c7202 */ /* 0x000fe20000000f00 */
[----:B------:R-:W-:Y:S01]  /*7460*/  IMAD.MOV.U32 R10, RZ, RZ, R145 ;  /* 0x000000ffff0a7224 */ /* 0x000fe200078e0091 */
[----:B------:R-:W3:Y:S01]  /*7470*/  LDL.LU.64 R148, [R1+0x4c0] ;  /* 0x0004c00001947983 */ /* 0x000ee20000300a00 */
        /* <DEDUP_REMOVED lines=252> */
[----:B------:R-:W-:Y:S01]  /*8440*/  IMAD.MOV.U32 R228, RZ, RZ, R11 ;  /* 0x000000ffffe47224 */ /* 0x000fe200078e000b */
[----:B------:R0:W5:Y:S01]  /*8450*/  LDL.LU R0, [R1+0x2bc] ;  /* 0x0002bc0001007983 */ /* 0x0001620000300800 */
        /* <DEDUP_REMOVED lines=101> */
[----:B------:R-:W-:Y:S01]  /*8ab0*/  BPT.TRAP 0x1 ;  /* 0x000000040000795c */ /* 0x000fe20000300000 */
.L_x_23:
[----:B------:R-:W-:Y:S02]  /*8ac0*/  UISETP.GT.U32.AND UP0, UPT, UR40, 0x1, UPT ;  /* 0x000000012800788c */ /* 0x000fe4000bf04070 */
[----:B------:R-:W-:-:S04]  /*8ad0*/  ULEA UR12, UR7, UR12, 0x3 ;  /* 0x0000000c070c7291 */ /* 0x000fc8000f8e183f */
[----:B------:R-:W-:Y:S01]  /*8ae0*/  UIADD3 UR12, UR12, 0x20, URZ ;  /* 0x000000200c0c7890 */ /* 0x000fe2000fffe03f */
[----:B------:R-:W-:-:S03]  /*8af0*/  PLOP3.LUT P1, PT, PT, PT, UP0, 0x80, 0x0 ;  /* 0x000000000000781c */ /* 0x000fc60003f2f008 */
[----:B------:R-:W-:-:S09]  /*8b00*/  UPRMT UR12, URZ, 0x654, UR12 ;  /* 0x000006543f0c7896 */ /* 0x000fd2000800000c */
[----:B------:R-:W-:Y:S01]  /*8b10*/  SYNCS.ARRIVE.TRANS64.RED.A1T0 RZ, [UR12], RZ ;  /* 0x000000ffffff79a7 */ /* 0x000fe2000810040c */
[----:B------:R-:W-:Y:S05]  /*8b20*/  @P1 BRA `(.L_x_24) ;  /* 0x0000000000041947 */ /* 0x000fea0003800000 */
[----:B------:R-:W-:Y:S01]  /*8b30*/  BPT.TRAP 0x1 ;  /* 0x000000040000795c */ /* 0x000fe20000300000 */
.L_x_24:
[----:B------:R-:W-:Y:S01]  /*8b40*/  UIADD3 UR6, UR6, 0x1, URZ ;  /* 0x0000000106067890 */ /* 0x000fe2000fffe03f */
[C---:B-----5:R-:W-:Y:S01]  /*8b50*/  ISETP.GT.AND P1, PT, R3.reuse, 0x1, PT ;  /* 0x000000010300780c */ /* 0x060fe20003f24270 */
[----:B------:R-:W-:Y:S01]  /*8b60*/  UIADD3 UR7, UR7, 0x1, URZ ;  /* 0x0000000107077890 */ /* 0x000fe2000fffe03f */
[----:B------:R-:W-:Y:S01]  /*8b70*/  VIADD R3, R3, 0xffffffff ;  /* 0xffffffff03037836 */ /* 0x000fe20000000000 */
[----:B------:R-:W-:Y:S02]  /*8b80*/  UISETP.NE.AND UP0, UPT, UR6, 0x4, UPT ;  /* 0x000000040600788c */ /* 0x000fe4000bf05270 */
[----:B------:R-:W-:Y:S02]  /*8b90*/  UISETP.NE.AND UP1, UPT, UR7, 0x4, UPT ;  /* 0x000000040700788c */ /* 0x000fe4000bf25270 */
[----:B------:R-:W-:Y:S02]  /*8ba0*/  USEL UR8, URZ, 0x1, UP0 ;  /* 0x000000013f087887 */ /* 0x000fe40008000000 */
[----:B------:R-:W-:-:S02]  /*8bb0*/  USEL UR6, UR6, URZ, UP0 ;  /* 0x0000003f06067287 */ /* 0x000fc40008000000 */
[----:B------:R-:W-:Y:S02]  /*8bc0*/  USEL UR7, UR7, URZ, UP1 ;  /* 0x0000003f07077287 */ /* 0x000fe40008800000 */
[----:B------:R-:W-:Y:S01]  /*8bd0*/  LOP3.LUT R0, R0, UR8, RZ, 0x3c, !PT ;  /* 0x0000000800007c12 */ /* 0x000fe2000f8e3cff */
[----:B------:R-:W-:Y:S09]  /*8be0*/  @P1 BRA `(.L_x_25) ;  /* 0xffffffbc00681947 */ /* 0x000ff2000383ffff */
.L_x_18:
[----:B------:R-:W0:Y:S02]  /*8bf0*/  LDC R0, c[0x0][0x28c] ;  /* 0x0000a300ff007b82 */ /* 0x000e240000000800 */
[----:B0-----:R-:W-:-:S13]  /*8c00*/  ISETP.GE.AND P1, PT, R0, 0x1, PT ;  /* 0x000000010000780c */ /* 0x001fda0003f26270 */
[----:B------:R-:W-:Y:S05]  /*8c10*/  @!P1 BRA `(.L_x_26) ;  /* 0x0000000000449947 */ /* 0x000fea0003800000 */
[----:B------:R-:W-:Y:S05]  /*8c20*/  @!P0 BRA `(.L_x_27) ;  /* 0x0000000000048947 */ /* 0x000fea0003800000 */
[----:B------:R-:W-:Y:S01]  /*8c30*/  BPT.TRAP 0x1 ;  /* 0x000000040000795c */ /* 0x000fe20000300000 */
.L_x_27:
[----:B------:R-:W0:Y:S01]  /*8c40*/  S2UR UR6, SR_CgaCtaId ;  /* 0x00000000000679c3 */ /* 0x000e220000008800 */
[----:B------:R-:W-:Y:S01]  /*8c50*/  UISETP.LT.AND UP0, UPT, UR44, 0x1, UPT ;  /* 0x000000012c00788c */ /* 0x000fe2000bf01270 */
[----:B------:R-:W-:-:S03]  /*8c60*/  UMOV UR5, 0x400 ;  /* 0x0000040000057882 */ /* 0x000fc60000000000 */
[----:B------:R-:W-:Y:S02]  /*8c70*/  USEL UR4, UR44, 0x1, UP0 ;  /* 0x000000012c047887 */ /* 0x000fe40008000000 */
[----:B------:R-:W-:Y:S02]  /*8c80*/  UISETP.GT.U32.AND UP0, UPT, UR40, 0x1, UPT ;  /* 0x000000012800788c */ /* 0x000fe4000bf04070 */
[----:B------:R-:W-:-:S04]  /*8c90*/  UIADD3 UR4, UR39, UR44, -UR4 ;  /* 0x0000002c27047290 */ /* 0x000fc8000fffe804 */
[----:B------:R-:W-:Y:S01]  /*8ca0*/  USHF.L.U32 UR4, UR4, 0x3, URZ ;  /* 0x0000000304047899 */ /* 0x000fe2000800063f */
[----:B------:R-:W-:-:S03]  /*8cb0*/  PLOP3.LUT P0, PT, PT, PT, UP0, 0x80, 0x0 ;  /* 0x000000000000781c */ /* 0x000fc60003f0f008 */
[----:B------:R-:W-:Y:S02]  /*8cc0*/  ULOP3.LUT UR4, UR4, 0x18, URZ, 0xc0, !UPT ;  /* 0x0000001804047892 */ /* 0x000fe4000f8ec03f */
[----:B0-----:R-:W-:-:S04]  /*8cd0*/  ULEA UR5, UR6, UR5, 0x18 ;  /* 0x0000000506057291 */ /* 0x001fc8000f8ec03f */
[----:B------:R-:W-:-:S04]  /*8ce0*/  UIADD3 UR4, UR5, 0x20, UR4 ;  /* 0x0000002005047890 */ /* 0x000fc8000fffe004 */
[----:B------:R-:W-:-:S09]  /*8cf0*/  UPRMT UR4, URZ, 0x654, UR4 ;  /* 0x000006543f047896 */ /* 0x000fd20008000004 */
[----:B------:R-:W-:Y:S01]  /*8d00*/  SYNCS.ARRIVE.TRANS64.RED.A1T0 RZ, [UR4], RZ ;  /* 0x000000ffffff79a7 */ /* 0x000fe20008100404 */
[----:B------:R-:W-:Y:S05]  /*8d10*/  @P0 BRA `(.L_x_26) ;  /* 0x0000000000040947 */ /* 0x000fea0003800000 */
[----:B------:R-:W-:Y:S01]  /*8d20*/  BPT.TRAP 0x1 ;  /* 0x000000040000795c */ /* 0x000fe20000300000 */
.L_x_26:
[----:B------:R-:W0:Y:S01]  /*8d30*/  S2R R8, SR_TID.X ;  /* 0x0000000000087919 */ /* 0x000e220000002100 */
[----:B------:R-:W-:Y:S01]  /*8d40*/  IMAD.MOV.U32 R19, RZ, RZ, 0x6540 ;  /* 0x00006540ff137424 */ /* 0x000fe200078e00ff */
[----:B------:R-:W-:Y:S01]  /*8d50*/  USHF.R.S32.HI UR10, URZ, 0x1f, UR43 ;  /* 0x0000001f3f0a7899 */ /* 0x000fe2000801142b */
[----:B-----5:R-:W-:Y:S01]  /*8d60*/  LOP3.LUT R4, R160, 0x1, RZ, 0xc0, !PT ;  /* 0x00000001a0047812 */ /* 0x020fe200078ec0ff */
[----:B------:R-:W-:Y:S01]  /*8d70*/  ULDC.64 UR8, c[0x0][0x5d0] ;  /* 0x0001740000087ab9 */ /* 0x000fe20000000a00 */
[----:B------:R-:W-:Y:S01]  /*8d80*/  UIADD3 UR39, UR44, UR39, URZ ;  /* 0x000000272c277290 */ /* 0x000fe2000fffe03f */
[----:B------:R-:W-:Y:S01]  /*8d90*/  IMAD.U32 R6, RZ, RZ, UR8 ;  /* 0x00000008ff067e24 */ /* 0x000fe2000f8e00ff */
[----:B------:R-:W-:Y:S01]  /*8da0*/  UIMAD UR4, UR10, UR8, URZ ;  /* 0x000000080a0472a4 */ /* 0x000fe2000f8e023f */
[----:B------:R-:W-:Y:S01]  /*8db0*/  SHF.L.U32 R3, R4, 0x6, RZ ;  /* 0x0000000604037819 */ /* 0x000fe200000006ff */
[----:B------:R-:W-:Y:S02]  /*8dc0*/  UIMAD.WIDE UR6, UR41, 0x100, URZ ;  /* 0x00000100290678a5 */ /* 0x000fe4000f8e023f */
[----:B------:R-:W-:Y:S01]  /*8dd0*/  UIMAD UR4, UR43, UR9, UR4 ;  /* 0x000000092b0472a4 */ /* 0x000fe2000f8e0204 */
[----:B------:R-:W-:Y:S01]  /*8de0*/  ULDC UR8, c[0x0][0x288] ;  /* 0x0000a20000087ab9 */ /* 0x000fe20000000800 */
[----:B------:R-:W-:Y:S01]  /*8df0*/  USHF.L.U32 UR41, UR41, 0x8, URZ ;  /* 0x0000000829297899 */ /* 0x000fe2000800063f */
[----:B------:R-:W-:Y:S01]  /*8e00*/  ULDC UR5, c[0x0][0x284] ;  /* 0x0000a10000057ab9 */ /* 0x000fe20000000800 */
[----:B------:R-:W-:Y:S01]  /*8e10*/  UISETP.GT.U32.AND UP0, UPT, UR39, 0x3, UPT ;  /* 0x000000032700788c */ /* 0x000fe2000bf04070 */
[----:B------:R-:W-:-:S03]  /*8e20*/  IMAD.U32 R17, RZ, RZ, UR5 ;  /* 0x00000005ff117e24 */ /* 0x000fc6000f8e00ff */
[----:B------:R-:W-:Y:S01]  /*8e30*/  UISETP.LT.U32.AND UP0, UPT, UR44, 0x4, UP0 ;  /* 0x000000042c00788c */ /* 0x000fe20008701070 */
[C---:B0-----:R-:W-:Y:S01]  /*8e40*/  IMAD.SHL.U32 R18, R8.reuse, 0x2, RZ ;  /* 0x0000000208127824 */ /* 0x041fe200078e00ff */
[----:B------:R-:W-:Y:S02]  /*8e50*/  SHF.R.U32.HI R0, RZ, 0x2, R8 ;  /* 0x00000002ff007819 */ /* 0x000fe40000011608 */
[----:B------:R-:W-:Y:S02]  /*8e60*/  LOP3.LUT R5, R8, 0x60, RZ, 0xc0, !PT ;  /* 0x0000006008057812 */ /* 0x000fe400078ec0ff */
[----:B------:R-:W-:Y:S02]  /*8e70*/  LOP3.LUT R18, R18, 0x6, RZ, 0xc0, !PT ;  /* 0x0000000612127812 */ /* 0x000fe400078ec0ff */
[----:B------:R-:W-:Y:S02]  /*8e80*/  LOP3.LUT R0, R0, 0x7, RZ, 0xc0, !PT ;  /* 0x0000000700007812 */ /* 0x000fe400078ec0ff */
[----:B------:R-:W-:Y:S01]  /*8e90*/  PRMT R18, R18, R19, UR42 ;  /* 0x0000002a12127e16 */ /* 0x000fe20008000013 */
[----:B------:R-:W-:Y:S01]  /*8ea0*/  USHF.L.U32 UR42, UR42, 0x8, URZ ;  /* 0x000000082a2a7899 */ /* 0x000fe2000800063f */
[----:B------:R-:W-:-:S02]  /*8eb0*/  SHF.R.U32.HI R5, RZ, 0x1, R5 ;  /* 0x00000001ff057819 */ /* 0x000fc40000011605 */
[----:B------:R-:W-:Y:S01]  /*8ec0*/  SHF.R.S32.HI R19, RZ, 0x1f, R18 ;  /* 0x0000001fff137819 */ /* 0x000fe20000011412 */
[----:B------:R-:W-:Y:S01]  /*8ed0*/  UISETP.GE.AND UP1, UPT, UR42, UR8, UPT ;  /* 0x000000082a00728c */ /* 0x000fe2000bf26270 */
[--C-:B------:R-:W-:Y:S02]  /*8ee0*/  LOP3.LUT R3, R3, 0x40, R0.reuse, 0xe2, !PT ;  /* 0x0000004003037812 */ /* 0x100fe400078ee200 */
[----:B------:R-:W-:Y:S01]  /*8ef0*/  IADD3 R0, RZ, -R5, -R0 ;  /* 0x80000005ff007210 */ /* 0x000fe20007ffe800 */
[----:B------:R-:W-:Y:S01]  /*8f00*/  IMAD.WIDE.U32 R6, R6, UR43, R18 ;  /* 0x0000002b06067c25 */ /* 0x000fe2000f8e0012 */
[----:B------:R-:W-:Y:S01]  /*8f10*/  UISETP.GE.OR UP1, UPT, UR41, UR5, UP1 ;  /* 0x000000052900728c */ /* 0x000fe20008f26670 */
[----:B------:R-:W-:Y:S01]  /*8f20*/  LOP3.LUT R3, R3, UR6, R5, 0xfe, !PT ;  /* 0x0000000603037c12 */ /* 0x000fe2000f8efe05 */
[----:B------:R-:W-:Y:S01]  /*8f30*/  USEL UR5, URZ, 0x1, !UP0 ;  /* 0x000000013f057887 */ /* 0x000fe2000c000000 */
[----:B------:R-:W-:Y:S01]  /*8f40*/  IMAD R0, R4, -0x40, R0 ;  /* 0xffffffc004007824 */ /* 0x000fe200078e0200 */
[----:B------:R-:W-:Y:S01]  /*8f50*/  IADD3 R7, R7, UR4, RZ ;  /* 0x0000000407077c10 */ /* 0x000fe2000fffe0ff */
[----:B------:R-:W-:Y:S01]  /*8f60*/  USHF.R.U32.HI UR4, URZ, 0x2, UR39 ;  /* 0x000000023f047899 */ /* 0x000fe20008011627 */
[----:B------:R-:W-:Y:S01]  /*8f70*/  PLOP3.LUT P0, PT, PT, PT, UP1, 0x80, 0x0 ;  /* 0x000000000000781c */ /* 0x000fe20003f0f018 */
[----:B------:R-:W-:Y:S01]  /*8f80*/  IMAD.MOV.U32 R4, RZ, RZ, -0x2 ;  /* 0xfffffffeff047424 */ /* 0x000fe200078e00ff */
[----:B------:R-:W-:Y:S01]  /*8f90*/  IADD3 R17, R17, -UR41, R0 ;  /* 0x8000002911117c10 */ /* 0x000fe2000fffe000 */
[----:B------:R-:W-:Y:S01]  /*8fa0*/  ULOP3.LUT UR4, UR4, 0x1, URZ, 0xc0, !UPT ;  /* 0x0000000104047892 */ /* 0x000fe2000f8ec03f */
[----:B------:R-:W-:Y:S01]  /*8fb0*/  LOP3.LUT R0, R8, 0x3, RZ, 0xc0, !PT ;  /* 0x0000000308007812 */ /* 0x000fe200078ec0ff */
[----:B------:R-:W-:-:S02]  /*8fc0*/  ULOP3.LUT UR39, UR39, 0x3, URZ, 0xc0, !UPT ;  /* 0x0000000327277892 */ /* 0x000fc4000f8ec03f */
[----:B------:R-:W-:Y:S02]  /*8fd0*/  UISETP.NE.U32.AND UP2, UPT, UR4, 0x1, UPT ;  /* 0x000000010400788c */ /* 0x000fe4000bf45070 */
[----:B------:R-:W-:Y:S01]  /*8fe0*/  IMAD R0, R0, R4, UR8 ;  /* 0x0000000800007e24 */ /* 0x000fe2000f8e0204 */
[----:B------:R-:W-:Y:S01]  /*8ff0*/  UMOV UR41, 0xffffffff ;  /* 0xffffffff00297882 */ /* 0x000fe20000000000 */
[----:B------:R-:W-:Y:S02]  /*9000*/  UISETP.GT.U32.AND UP2, UPT, UR44, 0x3, !UP2 ;  /* 0x000000032c00788c */ /* 0x000fe4000d744070 */
[----:B------:R-:W-:Y:S02]  /*9010*/  VIADD R0, R0, -UR42 ;  /* 0x8000002a00007c36 */ /* 0x000fe40008000000 */
[----:B------:R-:W-:-:S04]  /*9020*/  USEL UR4, URZ, 0x1, !UP2 ;  /* 0x000000013f047887 */ /* 0x000fc8000d000000 */
[----:B------:R-:W-:Y:S01]  /*9030*/  ULOP3.LUT UR38, UR4, UR38, UR5, 0x96, !UPT ;  /* 0x0000002604267292 */ /* 0x000fe2000f8e9605 */
[----:B------:R-:W-:Y:S11]  /*9040*/  @P0 BRA `(.L_x_28) ;  /* 0x0000010400d80947 */ /* 0x000ff60003800000 */
[----:B------:R-:W-:Y:S01]  /*9050*/  FSETP.NEU.AND P0, PT, R16, RZ, PT ;  /* 0x000000ff1000720b */ /* 0x000fe20003f0d000 */
[----:B------:R-:W-:Y:S01]  /*9060*/  ULDC.64 UR8, c[0x0][0x5c8] ;  /* 0x0001720000087ab9 */ /* 0x000fe20000000a00 */
[----:B------:R-:W-:Y:S01]  /*9070*/  ISETP.GT.AND P3, PT, R17, RZ, PT ;  /* 0x000000ff1100720c */ /* 0x000fe20003f64270 */
[----:B------:R-:W-:Y:S01]  /*9080*/  UIMAD UR4, UR7, UR8, URZ ;  /* 0x00000008070472a4 */ /* 0x000fe2000f8e023f */
[----:B------:R-:W-:Y:S01]  /*9090*/  MOV R10, UR9 ;  /* 0x00000009000a7c02 */ /* 0x000fe20008000f00 */
[C---:B------:R-:W-:Y:S01]  /*90a0*/  IMAD.WIDE.U32 R6, R3.reuse, UR8, R6 ;  /* 0x0000000803067c25 */ /* 0x040fe2000f8e0006 */
[----:B------:R-:W-:Y:S01]  /*90b0*/  BSSY B0, `(.L_x_28) ;  /* 0x000106f000007945 */ /* 0x000fe20003800000 */
[----:B------:R-:W-:Y:S02]  /*90c0*/  ISETP.GT.AND P1, PT, R0, RZ, P3 ;  /* 0x000000ff0000720c */ /* 0x000fe40001f24270 */
[----:B------:R-:W-:-:S04]  /*90d0*/  IMAD R10, R3, R10, UR4 ;  /* 0x00000004030a7e24 */ /* 0x000fc8000f8e020a */
[----:B------:R-:W-:Y:S01]  /*90e0*/  IMAD.IADD R10, R7, 0x1, R10 ;  /* 0x00000001070a7824 */ /* 0x000fe200078e020a */
[----:B------:R-:W-:Y:S06]  /*90f0*/  @!P0 BRA `(.L_x_29) ;  /* 0x000000b800108947 */ /* 0x000fec0003800000 */
[----:B------:R-:W0:Y:S01]  /*9100*/  LDC.64 R22, c[0x0][0x5b8] ;  /* 0x00016e00ff167b82 */ /* 0x000e220000000a00 */
[----:B------:R-:W2:Y:S01]  /*9110*/  LDL.LU R11, [R1] ;  /* 0x00000000010b7983 */ /* 0x000ea20000300800 */
[----:B------:R-:W-:-:S06]  /*9120*/  ULDC.64 UR4, c[0x0][0x5c0] ;  /* 0x0001700000047ab9 */ /* 0x000fcc0000000a00 */
[----:B------:R-:W1:Y:S08]  /*9130*/  LDC.64 R14, c[0x0][0x5b0] ;  /* 0x00016c00ff0e7b82 */ /* 0x000e700000000a00 */
[----:B------:R-:W3:Y:S01]  /*9140*/  LDC.64 R12, c[0x0][0x5a8] ;  /* 0x00016a00ff0c7b82 */ /* 0x000ee20000000a00 */
[C---:B0-----:R-:W-:Y:S02]  /*9150*/  IMAD R157, R22.reuse, UR10, RZ ;  /* 0x0000000a169d7c24 */ /* 0x041fe4000f8e02ff */
[----:B------:R-:W-:-:S04]  /*9160*/  IMAD.WIDE.U32 R152, R22, UR43, R18 ;  /* 0x0000002b16987c25 */ /* 0x000fc8000f8e0012 */
[----:B------:R-:W-:Y:S02]  /*9170*/  IMAD R157, R23, UR43, R157 ;  /* 0x0000002b179d7c24 */ /* 0x000fe4000f8e029d */
[----:B-1----:R-:W-:Y:S02]  /*9180*/  IMAD R156, R14, UR7, RZ ;  /* 0x000000070e9c7c24 */ /* 0x002fe4000f8e02ff */
[----:B------:R-:W-:Y:S02]  /*9190*/  IMAD.IADD R21, R153, 0x1, R157 ;  /* 0x0000000199157824 */ /* 0x000fe400078e029d */
[----:B------:R-:W-:Y:S02]  /*91a0*/  IMAD.MOV.U32 R20, RZ, RZ, R152 ;  /* 0x000000ffff147224 */ /* 0x000fe400078e0098 */
[C---:B------:R-:W-:Y:S02]  /*91b0*/  IMAD R156, R3.reuse, R15, R156 ;  /* 0x0000000f039c7224 */ /* 0x040fe400078e029c */
[----:B------:R-:W-:-:S05]  /*91c0*/  IMAD.WIDE.U32 R4, R3, R14, R20 ;  /* 0x0000000e03047225 */ /* 0x000fca00078e0014 */
[----:B------:R-:W-:Y:S02]  /*91d0*/  IADD3 R5, R5, R156, RZ ;  /* 0x0000009c05057210 */ /* 0x000fe40007ffe0ff */
[----:B---3--:R-:W-:-:S04]  /*91e0*/  LEA R8, P0, R4, R12, 0x1 ;  /* 0x0000000c04087211 */ /* 0x008fc800078008ff */
[----:B------:R-:W-:-:S05]  /*91f0*/  LEA.HI.X R9, R4, R13, R5, 0x1, P0 ;  /* 0x0000000d04097211 */ /* 0x000fca00000f0c05 */
[----:B------:R-:W3:Y:S01]  /*9200*/  @P1 LDG.E.LTC128B.U16 R23, desc[UR36][R8.64] ;  /* 0x0000002408171981 */ /* 0x000ee2000c1e1520 */
[----:B------:R-:W-:Y:S01]  /*9210*/  BSSY B1, `(.L_x_30) ;  /* 0x0000011000017945 */ /* 0x000fe20003800000 */
[----:B---3--:R-:W-:-:S04]  /*9220*/  IMAD.U32 R4, R23, 0x10000, RZ ;  /* 0x0001000017047824 */ /* 0x008fc800078e00ff */
[----:B------:R-:W-:-:S04]  /*9230*/  FMUL R4, R4, R16 ;  /* 0x0000001004047220 */ /* 0x000fc80000400000 */
[----:B--2---:R-:W-:Y:S01]  /*9240*/  FFMA R7, R11, R2, R4 ;  /* 0x000000020b077223 */ /* 0x004fe20000000004 */
[----:B------:R-:W-:-:S04]  /*9250*/  LEA R4, P0, R6, UR4, 0x1 ;  /* 0x0000000406047c11 */ /* 0x000fc8000f8008ff */
[----:B------:R-:W-:Y:S02]  /*9260*/  LEA.HI.X R5, R6, UR5, R10, 0x1, P0 ;  /* 0x0000000506057c11 */ /* 0x000fe400080f0c0a */
[----:B------:R-:W-:-:S05]  /*9270*/  F2FP.BF16.F32.PACK_AB R6, RZ, R7 ;  /* 0x00000007ff06723e */ /* 0x000fca00000010ff */
[----:B------:R0:W-:Y:S02]  /*9280*/  @P1 STG.E.U16 desc[UR36][R4.64], R6 ;  /* 0x0000000604001986 */ /* 0x0001e4000c101524 */
[----:B0-----:R-:W-:-:S04]  /*9290*/  IMAD.WIDE.U32 R6, R3, R14, R18 ;  /* 0x0000000e03067225 */ /* 0x001fc800078e0012 */
[----:B------:R-:W-:Y:S02]  /*92a0*/  IMAD.IADD R7, R156, 0x1, R7 ;  /* 0x000000019c077824 */ /* 0x000fe400078e0207 */
[----:B------:R-:W-:-:S04]  /*92b0*/  IMAD.WIDE.U32 R6, R22, UR43, R6 ;  /* 0x0000002b16067c25 */ /* 0x000fc8000f8e0006 */
[----:B------:R-:W-:Y:S01]  /*92c0*/  IMAD.IADD R7, R157, 0x1, R7 ;  /* 0x000000019d077824 */ /* 0x000fe200078e0207 */
[----:B------:R-:W-:-:S04]  /*92d0*/  LEA R10, P0, R6, R12, 0x1 ;  /* 0x0000000c060a7211 */ /* 0x000fc800078008ff */
[----:B------:R-:W-:Y:S02]  /*92e0*/  LEA.HI.X R11, R6, R13, R7, 0x1, P0 ;  /* 0x0000000d060b7211 */ /* 0x000fe400000f0c07 */
[----:B------:R-:W-:-:S13]  /*92f0*/  ISETP.GT.AND P0, PT, R0, 0x1, P3 ;  /* 0x000000010000780c */ /* 0x000fda0001f04270 */
[----:B------:R-:W-:Y:S05]  /*9300*/  @!P0 BRA `(.L_x_31) ;  /* 0x0000000000048947 */ /* 0x000fea0003800000 */
[----:B------:R0:W5:Y:S02]  /*9310*/  LDG.E.LTC128B.U16 R23, desc[UR36][R10.64+0x2] ;  /* 0x000002240a177981 */ /* 0x000164000c1e1520 */
.L_x_31:
[----:B------:R-:W-:Y:S05]  /*9320*/  BSYNC B1 ;  /* 0x0000000000017941 */ /* 0x000fea0003800000 */
.L_x_30:
[----:B------:R-:W2:Y:S01]  /*9330*/  LDL.LU R7, [R1+0x4] ;  /* 0x0000040001077983 */ /* 0x000ea20000300800 */
[----:B-----5:R-:W-:Y:S01]  /*9340*/  SHF.L.U32 R6, R23, 0x10, RZ ;  /* 0x0000001017067819 */ /* 0x020fe200000006ff */
[C---:B------:R-:W-:Y:S01]  /*9350*/  IMAD.SHL.U32 R154, R14.reuse, 0x8, RZ ;  /* 0x000000080e9a7824 */ /* 0x040fe200078e00ff */
[----:B------:R-:W-:Y:S01]  /*9360*/  SHF.L.U64.HI R155, R14, 0x3, R15 ;  /* 0x000000030e9b7819 */ /* 0x000fe2000001020f */
[----:B------:R-:W3:Y:S02]  /*9370*/  LDL.LU R158, [R1+0x8] ;  /* 0x00000800019e7983 */ /* 0x000ee40000300800 */
[----:B------:R-:W-:-:S04]  /*9380*/  FMUL R6, R6, R16 ;  /* 0x0000001006067220 */ /* 0x000fc80000400000 */
[----:B--2---:R-:W-:-:S05]  /*9390*/  FFMA R6, R7, R2, R6 ;  /* 0x0000000207067223 */ /* 0x004fca0000000006 */
[----:B------:R-:W-:-:S05]  /*93a0*/  F2FP.BF16.F32.PACK_AB R6, RZ, R6 ;  /* 0x00000006ff06723e */ /* 0x000fca00000010ff */
[----:B------:R1:W-:Y:S01]  /*93b0*/  @P0 STG.E.U16 desc[UR36][R4.64+0x2], R6 ;  /* 0x0000020604000986 */ /* 0x0003e2000c101524 */
[----:B------:R-:W-:-:S04]  /*93c0*/  ISETP.GT.AND P0, PT, R17, 0x8, PT ;  /* 0x000000081100780c */ /* 0x000fc80003f04270 */
[----:B------:R-:W-:Y:S01]  /*93d0*/  ISETP.GT.AND P1, PT, R0, RZ, P0 ;  /* 0x000000ff0000720c */ /* 0x000fe20000724270 */
[----:B-1----:R-:W-:-:S04]  /*93e0*/  IMAD.WIDE.U32 R6, R3, R14, R154 ;  /* 0x0000000e03067225 */ /* 0x002fc800078e009a */
[----:B------:R-:W-:Y:S01]  /*93f0*/  IMAD.IADD R156, R156, 0x1, R7 ;  /* 0x000000019c9c7824 */ /* 0x000fe200078e0207 */
[----:B------:R-:W-:-:S05]  /*9400*/  IADD3 R7, P2, R152, R6, RZ ;  /* 0x0000000698077210 */ /* 0x000fca0007f5e0ff */
[----:B------:R-:W-:Y:S01]  /*9410*/  IMAD.X R9, R156, 0x1, R21, P2 ;  /* 0x000000019c097824 */ /* 0x000fe200010e0615 */
[----:B------:R-:W-:-:S04]  /*9420*/  LEA R8, P2, R7, R12, 0x1 ;  /* 0x0000000c07087211 */ /* 0x000fc800078408ff */
[----:B------:R-:W-:-:S05]  /*9430*/  LEA.HI.X R9, R7, R13, R9, 0x1, P2 ;  /* 0x0000000d07097211 */ /* 0x000fca00010f0c09 */
[----:B------:R1:W2:Y:S01]  /*9440*/  @P1 LDG.E.LTC128B.U16 R23, desc[UR36][R8.64] ;  /* 0x0000002408171981 */ /* 0x0002a2000c1e1520 */
[----:B------:R-:W-:Y:S01]  /*9450*/  IADD3 R6, P2, R18, R6, RZ ;  /* 0x0000000612067210 */ /* 0x000fe20007f5e0ff */
[----:B------:R-:W-:Y:S01]  /*9460*/  BSSY B1, `(.L_x_32) ;  /* 0x0000016000017945 */ /* 0x000fe20003800000 */
[----:B------:R-:W-:Y:S02]  /*9470*/  ISETP.GT.AND P4, PT, R0, 0x1, P0 ;  /* 0x000000010000780c */ /* 0x000fe40000784270 */
[----:B------:R-:W-:Y:S01]  /*9480*/  IADD3.X R7, R19, R156, RZ, P2, !PT ;  /* 0x0000009c13077210 */ /* 0x000fe200017fe4ff */
[----:B------:R-:W-:Y:S02]  /*9490*/  IMAD.U32 R156, RZ, RZ, UR9 ;  /* 0x00000009ff9c7e24 */ /* 0x000fe4000f8e00ff */
[----:B------:R-:W-:-:S04]  /*94a0*/  IMAD.WIDE.U32 R6, R22, UR43, R6 ;  /* 0x0000002b16067c25 */ /* 0x000fc8000f8e0006 */
[----:B------:R-:W-:Y:S01]  /*94b0*/  IMAD.IADD R7, R157, 0x1, R7 ;  /* 0x000000019d077824 */ /* 0x000fe200078e0207 */
[----:B-1----:R-:W-:-:S04]  /*94c0*/  LEA R8, P2, R6, R12, 0x1 ;  /* 0x0000000c06087211 */ /* 0x002fc800078408ff */
[----:B------:R-:W-:Y:S01]  /*94d0*/  LEA.HI.X R9, R6, R13, R7, 0x1, P2 ;  /* 0x0000000d06097211 */ /* 0x000fe200010f0c07 */
[----:B--2---:R-:W-:-:S04]  /*94e0*/  IMAD.U32 R6, R23, 0x10000, RZ ;  /* 0x0001000017067824 */ /* 0x004fc800078e00ff */
[----:B------:R-:W-:-:S04]  /*94f0*/  FMUL R6, R6, R16 ;  /* 0x0000001006067220 */ /* 0x000fc80000400000 */
[----:B---3--:R-:W-:Y:S01]  /*9500*/  FFMA R7, R158, R2, R6 ;  /* 0x000000029e077223 */ /* 0x008fe20000000006 */
[----:B------:R-:W-:Y:S01]  /*9510*/  IMAD.U32 R158, RZ, RZ, UR8 ;  /* 0x00000008ff9e7e24 */ /* 0x000fe2000f8e00ff */
[----:B------:R-:W-:-:S03]  /*9520*/  MOV R6, UR8 ;  /* 0x0000000800067c02 */ /* 0x000fc60008000f00 */
[----:B------:R-:W-:Y:S01]  /*9530*/  IMAD.SHL.U32 R158, R158, 0x10, RZ ;  /* 0x000000109e9e7824 */ /* 0x000fe200078e00ff */
[----:B------:R-:W-:Y:S02]  /*9540*/  SHF.L.U64.HI R156, R6, 0x4, R156 ;  /* 0x00000004069c7819 */ /* 0x000fe4000001029c */
[----:B------:R-:W-:Y:S02]  /*9550*/  F2FP.BF16.F32.PACK_AB R7, RZ, R7 ;  /* 0x00000007ff07723e */ /* 0x000fe400000010ff */
[----:B------:R-:W-:Y:S02]  /*9560*/  IADD3 R6, P2, R158, R4, RZ ;  /* 0x000000049e067210 */ /* 0x000fe40007f5e0ff */
[----:B------:R-:W-:-:S03]  /*9570*/  PRMT R159, R7, 0x7610, R159 ;  /* 0x00007610079f7816 */ /* 0x000fc6000000009f */
[----:B------:R-:W-:-:S05]  /*9580*/  IMAD.X R7, R156, 0x1, R5, P2 ;  /* 0x000000019c077824 */ /* 0x000fca00010e0605 */
[----:B------:R1:W-:Y:S01]  /*9590*/  @P1 STG.E.U16 desc[UR36][R6.64], R159 ;  /* 0x0000009f06001986 */ /* 0x0003e2000c101524 */
[----:B------:R-:W-:Y:S05]  /*95a0*/  @!P4 BRA `(.L_x_33) ;  /* 0x000000000004c947 */ /* 0x000fea0003800000 */
[----:B------:R2:W5:Y:S02]  /*95b0*/  LDG.E.LTC128B.U16 R23, desc[UR36][R8.64+0x2] ;  /* 0x0000022408177981 */ /* 0x000564000c1e1520 */
.L_x_33:
[----:B------:R-:W-:Y:S05]  /*95c0*/  BSYNC B1 ;  /* 0x0000000000017941 */ /* 0x000fea0003800000 */
.L_x_32:
[----:B------:R-:W3:Y:S01]  /*95d0*/  LDL.LU R161, [R1+0xc] ;  /* 0x00000c0001a17983 */ /* 0x000ee20000300800 */
[----:B-1---5:R-:W-:Y:S01]  /*95e0*/  SHF.L.U32 R159, R23, 0x10, RZ ;  /* 0x00000010179f7819 */ /* 0x022fe200000006ff */
[----:B------:R-:W-:Y:S01]  /*95f0*/  BSSY B1, `(.L_x_34) ;  /* 0x0000008000017945 */ /* 0x000fe20003800000 */
[----:B------:R-:W-:-:S03]  /*9600*/  ISETP.GT.AND P1, PT, R0, 0x8, P3 ;  /* 0x000000080000780c */ /* 0x000fc60001f24270 */
[----:B------:R-:W-:-:S04]  /*9610*/  FMUL R159, R159, R16 ;  /* 0x000000109f9f7220 */ /* 0x000fc80000400000 */
[----:B---3--:R-:W-:-:S05]  /*9620*/  FFMA R159, R161, R2, R159 ;  /* 0x00000002a19f7223 */ /* 0x008fca000000009f */
[----:B------:R-:W-:-:S05]  /*9630*/  F2FP.BF16.F32.PACK_AB R159, RZ, R159 ;  /* 0x0000009fff9f723e */ /* 0x000fca00000010ff */
[----:B------:R1:W-:Y:S01]  /*9640*/  @P4 STG.E.U16 desc[UR36][R6.64+0x2], R159 ;  /* 0x0000029f06004986 */ /* 0x0003e2000c101524 */
[----:B------:R-:W-:Y:S05]  /*9650*/  @!P1 BRA `(.L_x_35) ;  /* 0x0000000000049947 */ /* 0x000fea0003800000 */
[----:B------:R3:W5:Y:S02]  /*9660*/  LDG.E.LTC128B.U16 R23, desc[UR36][R10.64+0x10] ;  /* 0x000010240a177981 */ /* 0x000764000c1e1520 */
.L_x_35:
[----:B------:R-:W-:Y:S05]  /*9670*/  BSYNC B1 ;  /* 0x0000000000017941 */ /* 0x000fea0003800000 */
.L_x_34:
[----:B------:R-:W4:Y:S01]  /*9680*/  LDL.LU R161, [R1+0x10] ;  /* 0x0000100001a17983 */ /* 0x000f220000300800 */
[----:B-1---5:R-:W-:Y:S01]  /*9690*/  IMAD.U32 R159, R23, 0x10000, RZ ;  /* 0x00010000179f7824 */ /* 0x022fe200078e00ff */
[----:B------:R-:W-:Y:S01]  /*96a0*/  ISETP.GT.AND P2, PT, R0, 0x9, P3 ;  /* 0x000000090000780c */ /* 0x000fe20001f44270 */
[----:B------:R-:W-:Y:S02]  /*96b0*/  BSSY B1, `(.L_x_36) ;  /* 0x0000007000017945 */ /* 0x000fe40003800000 */
[----:B------:R-:W-:-:S04]  /*96c0*/  FMUL R159, R159, R16 ;  /* 0x000000109f9f7220 */ /* 0x000fc80000400000 */
[----:B----4-:R-:W-:-:S05]  /*96d0*/  FFMA R159, R161, R2, R159 ;  /* 0x00000002a19f7223 */ /* 0x010fca000000009f */
[----:B------:R-:W-:-:S05]  /*96e0*/  F2FP.BF16.F32.PACK_AB R159, RZ, R159 ;  /* 0x0000009fff9f723e */ /* 0x000fca00000010ff */
[----:B------:R1:W-:Y:S01]  /*96f0*/  @P1 STG.E.U16 desc[UR36][R4.64+0x10], R159 ;  /* 0x0000109f04001986 */ /* 0x0003e2000c101524 */
[----:B------:R-:W-:Y:S05]  /*9700*/  @!P2 BRA `(.L_x_37) ;  /* 0x000000000004a947 */ /* 0x000fea0003800000 */
[----:B------:R4:W5:Y:S02]  /*9710*/  LDG.E.LTC128B.U16 R23, desc[UR36][R10.64+0x12] ;  /* 0x000012240a177981 */ /* 0x000964000c1e1520 */
.L_x_37:
[----:B------:R-:W-:Y:S05]  /*9720*/  BSYNC B1 ;  /* 0x0000000000017941 */ /* 0x000fea0003800000 */
.L_x_36:
[----:B------:R-:W2:Y:S01]  /*9730*/  LDL.LU R161, [R1+0x14] ;  /* 0x0000140001a17983 */ /* 0x000ea20000300800 */
[----:B-1---5:R-:W-:Y:S01]  /*9740*/  IMAD.U32 R159, R23, 0x10000, RZ ;  /* 0x00010000179f7824 */ /* 0x022fe200078e00ff */
[----:B------:R-:W-:Y:S01]  /*9750*/  ISETP.GT.AND P1, PT, R0, 0x8, P0 ;  /* 0x000000080000780c */ /* 0x000fe20000724270 */
[----:B------:R-:W-:Y:S02]  /*9760*/  BSSY B1, `(.L_x_38) ;  /* 0x0000007000017945 */ /* 0x000fe40003800000 */
[----:B------:R-:W-:-:S04]  /*9770*/  FMUL R159, R159, R16 ;  /* 0x000000109f9f7220 */ /* 0x000fc80000400000 */
[----:B--2---:R-:W-:-:S05]  /*9780*/  FFMA R159, R161, R2, R159 ;  /* 0x00000002a19f7223 */ /* 0x004fca000000009f */
[----:B------:R-:W-:-:S05]  /*9790*/  F2FP.BF16.F32.PACK_AB R159, RZ, R159 ;  /* 0x0000009fff9f723e */ /* 0x000fca00000010ff */
[----:B------:R1:W-:Y:S01]  /*97a0*/  @P2 STG.E.U16 desc[UR36][R4.64+0x12], R159 ;  /* 0x0000129f04002986 */ /* 0x0003e2000c101524 */
[----:B------:R-:W-:Y:S05]  /*97b0*/  @!P1 BRA `(.L_x_39) ;  /* 0x0000000000049947 */ /* 0x000fea0003800000 */
[----:B------:R2:W5:Y:S02]  /*97c0*/  LDG.E.LTC128B.U16 R23, desc[UR36][R8.64+0x10] ;  /* 0x0000102408177981 */ /* 0x000564000c1e1520 */
.L_x_39:
[----:B------:R-:W-:Y:S05]  /*97d0*/  BSYNC B1 ;  /* 0x0000000000017941 */ /* 0x000fea0003800000 */
.L_x_38:
[----:B------:R-:W3:Y:S01]  /*97e0*/  LDL.LU R161, [R1+0x18] ;  /* 0x0000180001a17983 */ /* 0x000ee20000300800 */
[----:B-1---5:R-:W-:Y:S01]  /*97f0*/  IMAD.U32 R159, R23, 0x10000, RZ ;  /* 0x00010000179f7824 */ /* 0x022fe200078e00ff */
[----:B------:R-:W-:Y:S01]  /*9800*/  ISETP.GT.AND P2, PT, R0, 0x9, P0 ;  /* 0x000000090000780c */ /* 0x000fe20000744270 */
[----:B------:R-:W-:Y:S02]  /*9810*/  BSSY B1, `(.L_x_40) ;  /* 0x0000007000017945 */ /* 0x000fe40003800000 */
[----:B------:R-:W-:-:S04]  /*9820*/  FMUL R159, R159, R16 ;  /* 0x000000109f9f7220 */ /* 0x000fc80000400000 */
[----:B---3--:R-:W-:-:S05]  /*9830*/  FFMA R159, R161, R2, R159 ;  /* 0x00000002a19f7223 */ /* 0x008fca000000009f */
[----:B------:R-:W-:-:S05]  /*9840*/  F2FP.BF16.F32.PACK_AB R159, RZ, R159 ;  /* 0x0000009fff9f723e */ /* 0x000fca00000010ff */
[----:B------:R1:W-:Y:S01]  /*9850*/  @P1 STG.E.U16 desc[UR36][R6.64+0x10], R159 ;  /* 0x0000109f06001986 */ /* 0x0003e2000c101524 */
[----:B------:R-:W-:Y:S05]  /*9860*/  @!P2 BRA `(.L_x_41) ;  /* 0x000000000004a947 */ /* 0x000fea0003800000 */
[----:B------:R3:W5:Y:S02]  /*9870*/  LDG.E.LTC128B.U16 R23, desc[UR36][R8.64+0x12] ;  /* 0x0000122408177981 */ /* 0x000764000c1e1520 */
.L_x_41:
[----:B------:R-:W-:Y:S05]  /*9880*/  BSYNC B1 ;  /* 0x0000000000017941 */ /* 0x000fea0003800000 */
.L_x_40:
[----:B------:R-:W2:Y:S01]  /*9890*/  LDL.LU R161, [R1+0x1c] ;  /* 0x00001c0001a17983 */ /* 0x000ea20000300800 */
[----:B-1---5:R-:W-:Y:S01]  /*98a0*/  SHF.L.U32 R159, R23, 0x10, RZ ;  /* 0x00000010179f7819 */ /* 0x022fe200000006ff */
[----:B------:R-:W-:Y:S01]  /*98b0*/  BSSY B1, `(.L_x_42) ;  /* 0x0000008000017945 */ /* 0x000fe20003800000 */
[----:B------:R-:W-:-:S03]  /*98c0*/  ISETP.GT.AND P1, PT, R0, 0x10, P3 ;  /* 0x000000100000780c */ /* 0x000fc60001f24270 */
[----:B------:R-:W-:-:S04]  /*98d0*/  FMUL R159, R159, R16 ;  /* 0x000000109f9f7220 */ /* 0x000fc80000400000 */
[----:B--2---:R-:W-:-:S05]  /*98e0*/  FFMA R159, R161, R2, R159 ;  /* 0x00000002a19f7223 */ /* 0x004fca000000009f */
[----:B------:R-:W-:-:S05]  /*98f0*/  F2FP.BF16.F32.PACK_AB R159, RZ, R159 ;  /* 0x0000009fff9f723e */ /* 0x000fca00000010ff */
[----:B------:R1:W-:Y:S01]  /*9900*/  @P2 STG.E.U16 desc[UR36][R6.64+0x12], R159 ;  /* 0x0000129f06002986 */ /* 0x0003e2000c101524 */
[----:B------:R-:W-:Y:S05]  /*9910*/  @!P1 BRA `(.L_x_43) ;  /* 0x0000000000049947 */ /* 0x000fea0003800000 */
[----:B------:R2:W5:Y:S02]  /*9920*/  LDG.E.LTC128B.U16 R23, desc[UR36][R10.64+0x20] ;  /* 0x000020240a177981 */ /* 0x000564000c1e1520 */
.L_x_43:
[----:B------:R-:W-:Y:S05]  /*9930*/  BSYNC B1 ;  /* 0x0000000000017941 */ /* 0x000fea0003800000 */
.L_x_42:
        /* <DEDUP_REMOVED lines=10> */
.L_x_45:
[----:B------:R-:W-:Y:S05]  /*99e0*/  BSYNC B1 ;  /* 0x0000000000017941 */ /* 0x000fea0003800000 */
.L_x_44:
        /* <DEDUP_REMOVED lines=10> */
.L_x_47:
[----:B------:R-:W-:Y:S05]  /*9a90*/  BSYNC B1 ;  /* 0x0000000000017941 */ /* 0x000fea0003800000 */
.L_x_46:
        /* <DEDUP_REMOVED lines=10> */
.L_x_49:
[----:B------:R-:W-:Y:S05]  /*9b40*/  BSYNC B1 ;  /* 0x0000000000017941 */ /* 0x000fea0003800000 */
.L_x_48:
        /* <DEDUP_REMOVED lines=10> */
.L_x_51:
[----:B------:R-:W-:Y:S05]  /*9bf0*/  BSYNC B1 ;  /* 0x0000000000017941 */ /* 0x000fea0003800000 */
.L_x_50:
        /* <DEDUP_REMOVED lines=10> */
.L_x_53:
[----:B------:R-:W-:Y:S05]  /*9ca0*/  BSYNC B1 ;  /* 0x0000000000017941 */ /* 0x000fea0003800000 */
.L_x_52:
        /* <DEDUP_REMOVED lines=10> */
.L_x_55:
[----:B------:R-:W-:Y:S05]  /*9d50*/  BSYNC B1 ;  /* 0x0000000000017941 */ /* 0x000fea0003800000 */
.L_x_54:
        /* <DEDUP_REMOVED lines=10> */
.L_x_57:
[----:B------:R-:W-:Y:S05]  /*9e00*/  BSYNC B1 ;  /* 0x0000000000017941 */ /* 0x000fea0003800000 */
.L_x_56:
        /* <DEDUP_REMOVED lines=10> */
.L_x_59:
[----:B------:R-:W-:Y:S05]  /*9eb0*/  BSYNC B1 ;  /* 0x0000000000017941 */ /* 0x000fea0003800000 */
.L_x_58:
        /* <DEDUP_REMOVED lines=10> */
.L_x_61:
[----:B------:R-:W-:Y:S05]  /*9f60*/  BSYNC B1 ;  /* 0x0000000000017941 */ /* 0x000fea0003800000 */
.L_x_60:
        /* <DEDUP_REMOVED lines=10> */
.L_x_63:
[----:B------:R-:W-:Y:S05]  /*a010*/  BSYNC B1 ;  /* 0x0000000000017941 */ /* 0x000fea0003800000 */
.L_x_62:
        /* <DEDUP_REMOVED lines=10> */
.L_x_65:
[----:B------:R-:W-:Y:S05]  /*a0c0*/  BSYNC B1 ;  /* 0x0000000000017941 */ /* 0x000fea0003800000 */
.L_x_64:
        /* <DEDUP_REMOVED lines=10> */
.L_x_67:
[----:B------:R-:W-:Y:S05]  /*a170*/  BSYNC B1 ;  /* 0x0000000000017941 */ /* 0x000fea0003800000 */
.L_x_66:
        /* <DEDUP_REMOVED lines=10> */
.L_x_69:
[----:B------:R-:W-:Y:S05]  /*a220*/  BSYNC B1 ;  /* 0x0000000000017941 */ /* 0x000fea0003800000 */
.L_x_68:
        /* <DEDUP_REMOVED lines=10> */
.L_x_71:
[----:B------:R-:W-:Y:S05]  /*a2d0*/  BSYNC B1 ;  /* 0x0000000000017941 */ /* 0x000fea0003800000 */
.L_x_70:
        /* <DEDUP_REMOVED lines=10> */
.L_x_73:
[----:B------:R-:W-:Y:S05]  /*a380*/  BSYNC B1 ;  /* 0x0000000000017941 */ /* 0x000fea0003800000 */
.L_x_72:
        /* <DEDUP_REMOVED lines=10> */
.L_x_75:
[----:B------:R-:W-:Y:S05]  /*a430*/  BSYNC B1 ;  /* 0x0000000000017941 */ /* 0x000fea0003800000 */
.L_x_74:
        /* <DEDUP_REMOVED lines=10> */
.L_x_77:
[----:B------:R-:W-:Y:S05]  /*a4e0*/  BSYNC B1 ;  /* 0x0000000000017941 */ /* 0x000fea0003800000 */
.L_x_76:
        /* <DEDUP_REMOVED lines=10> */
.L_x_79:
[----:B------:R-:W-:Y:S05]  /*a590*/  BSYNC B1 ;  /* 0x0000000000017941 */ /* 0x000fea0003800000 */
.L_x_78:
        /* <DEDUP_REMOVED lines=10> */
.L_x_81:
[----:B------:R-:W-:Y:S05]  /*a640*/  BSYNC B1 ;  /* 0x0000000000017941 */ /* 0x000fea0003800000 */
.L_x_80:
        /* <DEDUP_REMOVED lines=10> */
.L_x_83:
[----:B------:R-:W-:Y:S05]  /*a6f0*/  BSYNC B1 ;  /* 0x0000000000017941 */ /* 0x000fea0003800000 */
.L_x_82:
        /* <DEDUP_REMOVED lines=10> */
.L_x_85:
[----:B------:R-:W-:Y:S05]  /*a7a0*/  BSYNC B1 ;  /* 0x0000000000017941 */ /* 0x000fea0003800000 */
.L_x_84:
        /* <DEDUP_REMOVED lines=10> */
.L_x_87:
[----:B------:R-:W-:Y:S05]  /*a850*/  BSYNC B1 ;  /* 0x0000000000017941 */ /* 0x000fea0003800000 */
.L_x_86:
        /* <DEDUP_REMOVED lines=10> */
.L_x_89:
[----:B------:R-:W-:Y:S05]  /*a900*/  BSYNC B1 ;  /* 0x0000000000017941 */ /* 0x000fea0003800000 */
.L_x_88:
        /* <DEDUP_REMOVED lines=10> */
.L_x_91:
[----:B------:R-:W-:Y:S05]  /*a9b0*/  BSYNC B1 ;  /* 0x0000000000017941 */ /* 0x000fea0003800000 */
.L_x_90:
        /* <DEDUP_REMOVED lines=10> */
.L_x_93:
[----:B------:R-:W-:Y:S05]  /*aa60*/  BSYNC B1 ;  /* 0x0000000000017941 */ /* 0x000fea0003800000 */
.L_x_92:
        /* <DEDUP_REMOVED lines=10> */
.L_x_95:
[----:B------:R-:W-:Y:S05]  /*ab10*/  BSYNC B1 ;  /* 0x0000000000017941 */ /* 0x000fea0003800000 */
.L_x_94:
        /* <DEDUP_REMOVED lines=10> */
.L_x_97:
[----:B------:R-:W-:Y:S05]  /*abc0*/  BSYNC B1 ;  /* 0x0000000000017941 */ /* 0x000fea0003800000 */
.L_x_96:
        /* <DEDUP_REMOVED lines=10> */
.L_x_99:
[----:B------:R-:W-:Y:S05]  /*ac70*/  BSYNC B1 ;  /* 0x0000000000017941 */ /* 0x000fea0003800000 */
.L_x_98:
        /* <DEDUP_REMOVED lines=10> */
.L_x_101:
[----:B------:R-:W-:Y:S05]  /*ad20*/  BSYNC B1 ;  /* 0x0000000000017941 */ /* 0x000fea0003800000 */
.L_x_100:
        /* <DEDUP_REMOVED lines=10> */
.L_x_103:
[----:B------:R-:W-:Y:S05]  /*add0*/  BSYNC B1 ;  /* 0x0000000000017941 */ /* 0x000fea0003800000 */
.L_x_102:
        /* <DEDUP_REMOVED lines=10> */
.L_x_105:
[----:B------:R-:W-:Y:S05]  /*ae80*/  BSYNC B1 ;  /* 0x0000000000017941 */ /* 0x000fea0003800000 */
.L_x_104:
        /* <DEDUP_REMOVED lines=10> */
.L_x_107:
[----:B------:R-:W-:Y:S05]  /*af30*/  BSYNC B1 ;  /* 0x0000000000017941 */ /* 0x000fea0003800000 */
.L_x_106:
        /* <DEDUP_REMOVED lines=10> */
.L_x_109:
[----:B------:R-:W-:Y:S05]  /*afe0*/  BSYNC B1 ;  /* 0x0000000000017941 */ /* 0x000fea0003800000 */
.L_x_108:
        /* <DEDUP_REMOVED lines=10> */
.L_x_111:
[----:B------:R-:W-:Y:S05]  /*b090*/  BSYNC B1 ;  /* 0x0000000000017941 */ /* 0x000fea0003800000 */
.L_x_110:
        /* <DEDUP_REMOVED lines=10> */
.L_x_113:
[----:B------:R-:W-:Y:S05]  /*b140*/  BSYNC B1 ;  /* 0x0000000000017941 */ /* 0x000fea0003800000 */
.L_x_112:
        /* <DEDUP_REMOVED lines=10> */
.L_x_115:
[----:B------:R-:W-:Y:S05]  /*b1f0*/  BSYNC B1 ;  /* 0x0000000000017941 */ /* 0x000fea0003800000 */
.L_x_114:
        /* <DEDUP_REMOVED lines=10> */
.L_x_117:
[----:B------:R-:W-:Y:S05]  /*b2a0*/  BSYNC B1 ;  /* 0x0000000000017941 */ /* 0x000fea0003800000 */
.L_x_116:
        /* <DEDUP_REMOVED lines=10> */
.L_x_119:
[----:B------:R-:W-:Y:S05]  /*b350*/  BSYNC B1 ;  /* 0x0000000000017941 */ /* 0x000fea0003800000 */
.L_x_118:
        /* <DEDUP_REMOVED lines=10> */
.L_x_121:
[----:B------:R-:W-:Y:S05]  /*b400*/  BSYNC B1 ;  /* 0x0000000000017941 */ /* 0x000fea0003800000 */
.L_x_120:
        /* <DEDUP_REMOVED lines=10> */
.L_x_123:
[----:B------:R-:W-:Y:S05]  /*b4b0*/  BSYNC B1 ;  /* 0x0000000000017941 */ /* 0x000fea0003800000 */
.L_x_122:
        /* <DEDUP_REMOVED lines=10> */
.L_x_125:
[----:B------:R-:W-:Y:S05]  /*b560*/  BSYNC B1 ;  /* 0x0000000000017941 */ /* 0x000fea0003800000 */
.L_x_124:
        /* <DEDUP_REMOVED lines=10> */
.L_x_127:
[----:B------:R-:W-:Y:S05]  /*b610*/  BSYNC B1 ;  /* 0x0000000000017941 */ /* 0x000fea0003800000 */
.L_x_126:
        /* <DEDUP_REMOVED lines=10> */
.L_x_129:
[----:B------:R-:W-:Y:S05]  /*b6c0*/  BSYNC B1 ;  /* 0x0000000000017941 */ /* 0x000fea0003800000 */
.L_x_128:
        /* <DEDUP_REMOVED lines=10> */
.L_x_131:
[----:B------:R-:W-:Y:S05]  /*b770*/  BSYNC B1 ;  /* 0x0000000000017941 */ /* 0x000fea0003800000 */
.L_x_130:
        /* <DEDUP_REMOVED lines=10> */
.L_x_133:
[----:B------:R-:W-:Y:S05]  /*b820*/  BSYNC B1 ;  /* 0x0000000000017941 */ /* 0x000fea0003800000 */
.L_x_132:
        /* <DEDUP_REMOVED lines=10> */
.L_x_135:
[----:B------:R-:W-:Y:S05]  /*b8d0*/  BSYNC B1 ;  /* 0x0000000000017941 */ /* 0x000fea0003800000 */
.L_x_134:
        /* <DEDUP_REMOVED lines=10> */
.L_x_137:
[----:B------:R-:W-:Y:S05]  /*b980*/  BSYNC B1 ;  /* 0x0000000000017941 */ /* 0x000fea0003800000 */
.L_x_136:
        /* <DEDUP_REMOVED lines=10> */
.L_x_139:
[----:B------:R-:W-:Y:S05]  /*ba30*/  BSYNC B1 ;  /* 0x0000000000017941 */ /* 0x000fea0003800000 */
.L_x_138:
        /* <DEDUP_REMOVED lines=10> */
.L_x_141:
[----:B------:R-:W-:Y:S05]  /*bae0*/  BSYNC B1 ;  /* 0x0000000000017941 */ /* 0x000fea0003800000 */
.L_x_140:
        /* <DEDUP_REMOVED lines=10> */
.L_x_143:
[----:B------:R-:W-:Y:S05]  /*bb90*/  BSYNC B1 ;  /* 0x0000000000017941 */ /* 0x000fea0003800000 */
.L_x_142:
        /* <DEDUP_REMOVED lines=10> */
.L_x_145:
[----:B------:R-:W-:Y:S05]  /*bc40*/  BSYNC B1 ;  /* 0x0000000000017941 */ /* 0x000fea0003800000 */
.L_x_144:
        /* <DEDUP_REMOVED lines=10> */
.L_x_147:
[----:B------:R-:W-:Y:S05]  /*bcf0*/  BSYNC B1 ;  /* 0x0000000000017941 */ /* 0x000fea0003800000 */
.L_x_146:
        /* <DEDUP_REMOVED lines=10> */
.L_x_149:
[----:B------:R-:W-:Y:S05]  /*bda0*/  BSYNC B1 ;  /* 0x0000000000017941 */ /* 0x000fea0003800000 */
.L_x_148:
        /* <DEDUP_REMOVED lines=10> */
.L_x_151:
[----:B------:R-:W-:Y:S05]  /*be50*/  BSYNC B1 ;  /* 0x0000000000017941 */ /* 0x000fea0003800000 */
.L_x_150:
        /* <DEDUP_REMOVED lines=10> */
.L_x_153:
[----:B------:R-:W-:Y:S05]  /*bf00*/  BSYNC B1 ;  /* 0x0000000000017941 */ /* 0x000fea0003800000 */
.L_x_152:
        /* <DEDUP_REMOVED lines=10> */
.L_x_155:
[----:B------:R-:W-:Y:S05]  /*bfb0*/  BSYNC B1 ;  /* 0x0000000000017941 */ /* 0x000fea0003800000 */
.L_x_154:
        /* <DEDUP_REMOVED lines=10> */
.L_x_157:
[----:B------:R-:W-:Y:S05]  /*c060*/  BSYNC B1 ;  /* 0x0000000000017941 */ /* 0x000fea0003800000 */
.L_x_156:
        /* <DEDUP_REMOVED lines=10> */
.L_x_159:
[----:B------:R-:W-:Y:S05]  /*c110*/  BSYNC B1 ;  /* 0x0000000000017941 */ /* 0x000fea0003800000 */
.L_x_158:
        /* <DEDUP_REMOVED lines=10> */
.L_x_161:
[----:B------:R-:W-:Y:S05]  /*c1c0*/  BSYNC B1 ;  /* 0x0000000000017941 */ /* 0x000fea0003800000 */
.L_x_160:
        /* <DEDUP_REMOVED lines=10> */
.L_x_163:
[----:B------:R-:W-:Y:S05]  /*c270*/  BSYNC B1 ;  /* 0x0000000000017941 */ /* 0x000fea0003800000 */
.L_x_162:
        /* <DEDUP_REMOVED lines=10> */
.L_x_165:
[----:B------:R-:W-:Y:S05]  /*c320*/  BSYNC B1 ;  /* 0x0000000000017941 */ /* 0x000fea0003800000 */
.L_x_164:
        /* <DEDUP_REMOVED lines=10> */
.L_x_167:
[----:B------:R-:W-:Y:S05]  /*c3d0*/  BSYNC B1 ;  /* 0x0000000000017941 */ /* 0x000fea0003800000 */
.L_x_166:
        /* <DEDUP_REMOVED lines=10> */
.L_x_169:
[----:B------:R-:W-:Y:S05]  /*c480*/  BSYNC B1 ;  /* 0x0000000000017941 */ /* 0x000fea0003800000 */
.L_x_168:
        /* <DEDUP_REMOVED lines=10> */
.L_x_171:
[----:B------:R-:W-:Y:S05]  /*c530*/  BSYNC B1 ;  /* 0x0000000000017941 */ /* 0x000fea0003800000 */
.L_x_170:
        /* <DEDUP_REMOVED lines=10> */
.L_x_173:
[----:B------:R-:W-:Y:S05]  /*c5e0*/  BSYNC B1 ;  /* 0x0000000000017941 */ /* 0x000fea0003800000 */
.L_x_172:
        /* <DEDUP_REMOVED lines=10> */
.L_x_175:
[----:B------:R-:W-:Y:S05]  /*c690*/  BSYNC B1 ;  /* 0x0000000000017941 */ /* 0x000fea0003800000 */
.L_x_174:
        /* <DEDUP_REMOVED lines=10> */
.L_x_177:
[----:B------:R-:W-:Y:S05]  /*c740*/  BSYNC B1 ;  /* 0x0000000000017941 */ /* 0x000fea0003800000 */
.L_x_176:
        /* <DEDUP_REMOVED lines=10> */
.L_x_179:
[----:B------:R-:W-:Y:S05]  /*c7f0*/  BSYNC B1 ;  /* 0x0000000000017941 */ /* 0x000fea0003800000 */
.L_x_178:
        /* <DEDUP_REMOVED lines=10> */
.L_x_181:
[----:B------:R-:W-:Y:S05]  /*c8a0*/  BSYNC B1 ;  /* 0x0000000000017941 */ /* 0x000fea0003800000 */
.L_x_180:
        /* <DEDUP_REMOVED lines=10> */
.L_x_183:
[----:B------:R-:W-:Y:S05]  /*c950*/  BSYNC B1 ;  /* 0x0000000000017941 */ /* 0x000fea0003800000 */
.L_x_182:
        /* <DEDUP_REMOVED lines=10> */
.L_x_185:
[----:B------:R-:W-:Y:S05]  /*ca00*/  BSYNC B1 ;  /* 0x0000000000017941 */ /* 0x000fea0003800000 */
.L_x_184:
        /* <DEDUP_REMOVED lines=10> */
.L_x_187:
[----:B------:R-:W-:Y:S05]  /*cab0*/  BSYNC B1 ;  /* 0x0000000000017941 */ /* 0x000fea0003800000 */
.L_x_186:
        /* <DEDUP_REMOVED lines=10> */
.L_x_189:
[----:B------:R-:W-:Y:S05]  /*cb60*/  BSYNC B1 ;  /* 0x0000000000017941 */ /* 0x000fea0003800000 */
.L_x_188:
        /* <DEDUP_REMOVED lines=10> */
.L_x_191:
[----:B------:R-:W-:Y:S05]  /*cc10*/  BSYNC B1 ;  /* 0x0000000000017941 */ /* 0x000fea0003800000 */
.L_x_190:
        /* <DEDUP_REMOVED lines=10> */
.L_x_193:
[----:B------:R-:W-:Y:S05]  /*ccc0*/  BSYNC B1 ;  /* 0x0000000000017941 */ /* 0x000fea0003800000 */
.L_x_192:
        /* <DEDUP_REMOVED lines=10> */
.L_x_195:
[----:B------:R-:W-:Y:S05]  /*cd70*/  BSYNC B1 ;  /* 0x0000000000017941 */ /* 0x000fea0003800000 */
.L_x_194:
        /* <DEDUP_REMOVED lines=10> */
.L_x_197:
[----:B------:R-:W-:Y:S05]  /*ce20*/  BSYNC B1 ;  /* 0x0000000000017941 */ /* 0x000fea0003800000 */
.L_x_196:
        /* <DEDUP_REMOVED lines=10> */
.L_x_199:
[----:B------:R-:W-:Y:S05]  /*ced0*/  BSYNC B1 ;  /* 0x0000000000017941 */ /* 0x000fea0003800000 */
.L_x_198:
        /* <DEDUP_REMOVED lines=10> */
.L_x_201:
[----:B------:R-:W-:Y:S05]  /*cf80*/  BSYNC B1 ;  /* 0x0000000000017941 */ /* 0x000fea0003800000 */
.L_x_200:
        /* <DEDUP_REMOVED lines=10> */
.L_x_203:
[----:B------:R-:W-:Y:S05]  /*d030*/  BSYNC B1 ;  /* 0x0000000000017941 */ /* 0x000fea0003800000 */
.L_x_202:
        /* <DEDUP_REMOVED lines=10> */
.L_x_205:
[----:B------:R-:W-:Y:S05]  /*d0e0*/  BSYNC B1 ;  /* 0x0000000000017941 */ /* 0x000fea0003800000 */
.L_x_204:
        /* <DEDUP_REMOVED lines=10> */
.L_x_207:
[----:B------:R-:W-:Y:S05]  /*d190*/  BSYNC B1 ;  /* 0x0000000000017941 */ /* 0x000fea0003800000 */
.L_x_206:
        /* <DEDUP_REMOVED lines=10> */
.L_x_209:
[----:B------:R-:W-:Y:S05]  /*d240*/  BSYNC B1 ;  /* 0x0000000000017941 */ /* 0x000fea0003800000 */
.L_x_208:
        /* <DEDUP_REMOVED lines=10> */
.L_x_211:
[----:B------:R-:W-:Y:S05]  /*d2f0*/  BSYNC B1 ;  /* 0x0000000000017941 */ /* 0x000fea0003800000 */
.L_x_210:
        /* <DEDUP_REMOVED lines=10> */
.L_x_213:
[----:B------:R-:W-:Y:S05]  /*d3a0*/  BSYNC B1 ;  /* 0x0000000000017941 */ /* 0x000fea0003800000 */
.L_x_212:
        /* <DEDUP_REMOVED lines=10> */
.L_x_215:
[----:B------:R-:W-:Y:S05]  /*d450*/  BSYNC B1 ;  /* 0x0000000000017941 */ /* 0x000fea0003800000 */
.L_x_214:
        /* <DEDUP_REMOVED lines=10> */
.L_x_217:
[----:B------:R-:W-:Y:S05]  /*d500*/  BSYNC B1 ;  /* 0x0000000000017941 */ /* 0x000fea0003800000 */
.L_x_216:
        /* <DEDUP_REMOVED lines=10> */
.L_x_219:
[----:B------:R-:W-:Y:S05]  /*d5b0*/  BSYNC B1 ;  /* 0x0000000000017941 */ /* 0x000fea0003800000 */
.L_x_218:
        /* <DEDUP_REMOVED lines=10> */
.L_x_221:
[----:B------:R-:W-:Y:S05]  /*d660*/  BSYNC B1 ;  /* 0x0000000000017941 */ /* 0x000fea0003800000 */
.L_x_220:
        /* <DEDUP_REMOVED lines=10> */
.L_x_223:
[----:B------:R-:W-:Y:S05]  /*d710*/  BSYNC B1 ;  /* 0x0000000000017941 */ /* 0x000fea0003800000 */
.L_x_222:
        /* <DEDUP_REMOVED lines=10> */
.L_x_225:
[----:B------:R-:W-:Y:S05]  /*d7c0*/  BSYNC B1 ;  /* 0x0000000000017941 */ /* 0x000fea0003800000 */
.L_x_224:
        /* <DEDUP_REMOVED lines=10> */
.L_x_227:
[----:B------:R-:W-:Y:S05]  /*d870*/  BSYNC B1 ;  /* 0x0000000000017941 */ /* 0x000fea0003800000 */
.L_x_226:
        /* <DEDUP_REMOVED lines=10> */
.L_x_229:
[----:B------:R-:W-:Y:S05]  /*d920*/  BSYNC B1 ;  /* 0x0000000000017941 */ /* 0x000fea0003800000 */
.L_x_228:
        /* <DEDUP_REMOVED lines=10> */
.L_x_231:
[----:B------:R-:W-:Y:S05]  /*d9d0*/  BSYNC B1 ;  /* 0x0000000000017941 */ /* 0x000fea0003800000 */
.L_x_230:
        /* <DEDUP_REMOVED lines=10> */
.L_x_233:
[----:B------:R-:W-:Y:S05]  /*da80*/  BSYNC B1 ;  /* 0x0000000000017941 */ /* 0x000fea0003800000 */
.L_x_232:
        /* <DEDUP_REMOVED lines=10> */
.L_x_235:
[----:B------:R-:W-:Y:S05]  /*db30*/  BSYNC B1 ;  /* 0x0000000000017941 */ /* 0x000fea0003800000 */
.L_x_234:
        /* <DEDUP_REMOVED lines=10> */
.L_x_237:
[----:B------:R-:W-:Y:S05]  /*dbe0*/  BSYNC B1 ;  /* 0x0000000000017941 */ /* 0x000fea0003800000 */
.L_x_236:
        /* <DEDUP_REMOVED lines=10> */
.L_x_239:
[----:B------:R-:W-:Y:S05]  /*dc90*/  BSYNC B1 ;  /* 0x0000000000017941 */ /* 0x000fea0003800000 */
.L_x_238:
        /* <DEDUP_REMOVED lines=10> */
.L_x_241:
[----:B------:R-:W-:Y:S05]  /*dd40*/  BSYNC B1 ;  /* 0x0000000000017941 */ /* 0x000fea0003800000 */
.L_x_240:
        /* <DEDUP_REMOVED lines=10> */
.L_x_243:
[----:B------:R-:W-:Y:S05]  /*ddf0*/  BSYNC B1 ;  /* 0x0000000000017941 */ /* 0x000fea0003800000 */
.L_x_242:
        /* <DEDUP_REMOVED lines=10> */
.L_x_245:
[----:B------:R-:W-:Y:S05]  /*dea0*/  BSYNC B1 ;  /* 0x0000000000017941 */ /* 0x000fea0003800000 */
.L_x_244:
        /* <DEDUP_REMOVED lines=10> */
.L_x_247:
[----:B------:R-:W-:Y:S05]  /*df50*/  BSYNC B1 ;  /* 0x0000000000017941 */ /* 0x000fea0003800000 */
.L_x_246:
        /* <DEDUP_REMOVED lines=10> */
.L_x_249:
[----:B------:R-:W-:Y:S05]  /*e000*/  BSYNC B1 ;  /* 0x0000000000017941 */ /* 0x000fea0003800000 */
.L_x_248:
        /* <DEDUP_REMOVED lines=10> */
.L_x_251:
[----:B------:R-:W-:Y:S05]  /*e0b0*/  BSYNC B1 ;  /* 0x0000000000017941 */ /* 0x000fea0003800000 */
.L_x_250:
        /* <DEDUP_REMOVED lines=10> */
.L_x_253:
[----:B------:R-:W-:Y:S05]  /*e160*/  BSYNC B1 ;  /* 0x0000000000017941 */ /* 0x000fea0003800000 */
.L_x_252:
        /* <DEDUP_REMOVED lines=10> */
.L_x_255:
[----:B------:R-:W-:Y:S05]  /*e210*/  BSYNC B1 ;  /* 0x0000000000017941 */ /* 0x000fea0003800000 */
.L_x_254:
        /* <DEDUP_REMOVED lines=10> */
.L_x_257:
[----:B------:R-:W-:Y:S05]  /*e2c0*/  BSYNC B1 ;  /* 0x0000000000017941 */ /* 0x000fea0003800000 */
.L_x_256:
        /* <DEDUP_REMOVED lines=10> */
.L_x_259:
[----:B------:R-:W-:Y:S05]  /*e370*/  BSYNC B1 ;  /* 0x0000000000017941 */ /* 0x000fea0003800000 */
.L_x_258:
        /* <DEDUP_REMOVED lines=10> */
.L_x_261:
[----:B------:R-:W-:Y:S05]  /*e420*/  BSYNC B1 ;  /* 0x0000000000017941 */ /* 0x000fea0003800000 */
.L_x_260:
        /* <DEDUP_REMOVED lines=10> */
.L_x_263:
[----:B------:R-:W-:Y:S05]  /*e4d0*/  BSYNC B1 ;  /* 0x0000000000017941 */ /* 0x000fea0003800000 */
.L_x_262:
        /* <DEDUP_REMOVED lines=10> */
.L_x_265:
[----:B------:R-:W-:Y:S05]  /*e580*/  BSYNC B1 ;  /* 0x0000000000017941 */ /* 0x000fea0003800000 */
.L_x_264:
        /* <DEDUP_REMOVED lines=10> */
.L_x_267:
[----:B------:R-:W-:Y:S05]  /*e630*/  BSYNC B1 ;  /* 0x0000000000017941 */ /* 0x000fea0003800000 */
.L_x_266:
        /* <DEDUP_REMOVED lines=10> */
.L_x_269:
[----:B------:R-:W-:Y:S05]  /*e6e0*/  BSYNC B1 ;  /* 0x0000000000017941 */ /* 0x000fea0003800000 */
.L_x_268:
        /* <DEDUP_REMOVED lines=10> */
.L_x_271:
[----:B------:R-:W-:Y:S05]  /*e790*/  BSYNC B1 ;  /* 0x0000000000017941 */ /* 0x000fea0003800000 */
.L_x_270:
        /* <DEDUP_REMOVED lines=10> */
.L_x_273:
[----:B------:R-:W-:Y:S05]  /*e840*/  BSYNC B1 ;  /* 0x0000000000017941 */ /* 0x000fea0003800000 */
.L_x_272:
        /* <DEDUP_REMOVED lines=10> */
.L_x_275:
[----:B------:R-:W-:Y:S05]  /*e8f0*/  BSYNC B1 ;  /* 0x0000000000017941 */ /* 0x000fea0003800000 */
.L_x_274:
        /* <DEDUP_REMOVED lines=10> */
.L_x_277:
[----:B------:R-:W-:Y:S05]  /*e9a0*/  BSYNC B1 ;  /* 0x0000000000017941 */ /* 0x000fea0003800000 */
.L_x_276:
[----:B0-234-:R-:W2:Y:S01]  /*e9b0*/  LDL.LU R10, [R1+0x1f4] ;  /* 0x0001f400010a7983 */ /* 0x01dea20000300800 */
[----:B-----5:R-:W-:Y:S01]  /*e9c0*/  IMAD.U32 R11, R23, 0x10000, RZ ;  /* 0x00010000170b7824 */ /* 0x020fe200078e00ff */
        /* <DEDUP_REMOVED lines=8> */
.L_x_279:
[----:B------:R-:W-:Y:S05]  /*ea50*/  BSYNC B1 ;  /* 0x0000000000017941 */ /* 0x000fea0003800000 */
.L_x_278:
[----:B------:R-:W3:Y:S01]  /*ea60*/  LDL.LU R10, [R1+0x1f8] ;  /* 0x0001f800010a7983 */ /* 0x000ee20000300800 */
[----:B0----5:R-:W-:Y:S01]  /*ea70*/  IMAD.U32 R11, R23, 0x10000, RZ ;  /* 0x00010000170b7824 */ /* 0x021fe200078e00ff */
[----:B------:R-:W-:Y:S01]  /*ea80*/  ISETP.GT.AND P1, PT, R0, 0xf9, P0 ;  /* 0x000000f90000780c */ /* 0x000fe20000724270 */
[----:B------:R-:W-:Y:S01]  /*ea90*/  BSSY B1, `(.L_x_280) ;  /* 0x000000a000017945 */ /* 0x000fe20003800000 */
[----:B------:R-:W-:Y:S01]  /*eaa0*/  IADD3 R167, P0, R3, 0x80, RZ ;  /* 0x0000008003a77810 */ /* 0x000fe20007f1e0ff */
[----:B------:R-:W-:-:S04]  /*eab0*/  FMUL R11, R11, R16 ;  /* 0x000000100b0b7220 */ /* 0x000fc80000400000 */
[----:B---3--:R-:W-:-:S05]  /*eac0*/  FFMA R11, R10, R2, R11 ;  /* 0x000000020a0b7223 */ /* 0x008fca000000000b */
[----:B------:R-:W-:-:S04]  /*ead0*/  F2FP.BF16.F32.PACK_AB R11, RZ, R11 ;  /* 0x0000000bff0b723e */ /* 0x000fc800000010ff */
[----:B------:R-:W-:Y:S02]  /*eae0*/  PRMT R3, R11, 0x7610, R3 ;  /* 0x000076100b037816 */ /* 0x000fe40000000003 */
[----:B------:R-:W-:-:S03]  /*eaf0*/  IADD3.X R11, RZ, UR7, RZ, P0, !PT ;  /* 0x00000007ff0b7c10 */ /* 0x000fc600087fe4ff */
[----:B------:R0:W-:Y:S01]  /*eb00*/  @P2 STG.E.U16 desc[UR36][R6.64+0x1f0], R3 ;  /* 0x0001f00306002986 */ /* 0x0001e2000c101524 */
[----:B------:R-:W-:Y:S05]  /*eb10*/  @!P1 BRA `(.L_x_281) ;  /* 0x0000000000049947 */ /* 0x000fea0003800000 */
[----:B------:R3:W5:Y:S02]  /*eb20*/  LDG.E.LTC128B.U16 R23, desc[UR36][R8.64+0x1f2] ;  /* 0x0001f22408177981 */ /* 0x000764000c1e1520 */
.L_x_281:
[----:B------:R-:W-:Y:S05]  /*eb30*/  BSYNC B1 ;  /* 0x0000000000017941 */ /* 0x000fea0003800000 */
.L_x_280:
[----:B------:R-:W4:Y:S01]  /*eb40*/  LDL.LU R10, [R1+0x1fc] ;  /* 0x0001fc00010a7983 */ /* 0x000f220000300800 */
[----:B0----5:R-:W-:Y:S01]  /*eb50*/  IMAD.U32 R3, R23, 0x10000, RZ ;  /* 0x0001000017037824 */ /* 0x021fe200078e00ff */
[----:B------:R-:W-:Y:S01]  /*eb60*/  ISETP.GT.AND P0, PT, R17, 0x80, PT ;  /* 0x000000801100780c */ /* 0x000fe20003f04270 */
[----:B--23--:R-:W-:Y:S02]  /*eb70*/  IMAD R8, R11, R14, RZ ;  /* 0x0000000e0b087224 */ /* 0x00cfe400078e02ff */
[----:B------:R-:W-:Y:S01]  /*eb80*/  FMUL R3, R3, R16 ;  /* 0x0000001003037220 */ /* 0x000fe20000400000 */
[----:B------:R-:W-:Y:S01]  /*eb90*/  ISETP.GT.AND P4, PT, R0, RZ, P0 ;  /* 0x000000ff0000720c */ /* 0x000fe20000784270 */
[C---:B------:R-:W-:Y:S02]  /*eba0*/  IMAD R165, R167.reuse, R15, R8 ;  /* 0x0000000fa7a57224 */ /* 0x040fe400078e0208 */
[----:B------:R-:W-:-:S04]  /*ebb0*/  IMAD.WIDE.U32 R8, R167, R14, R20 ;  /* 0x0000000ea7087225 */ /* 0x000fc800078e0014 */
[----:B------:R-:W-:Y:S02]  /*ebc0*/  IMAD.IADD R9, R9, 0x1, R165 ;  /* 0x0000000109097824 */ /* 0x000fe400078e02a5 */
[----:B----4-:R-:W-:Y:S01]  /*ebd0*/  FFMA R3, R10, R2, R3 ;  /* 0x000000020a037223 */ /* 0x010fe20000000003 */
[----:B------:R-:W-:-:S04]  /*ebe0*/  LEA R10, P2, R8, R12, 0x1 ;  /* 0x0000000c080a7211 */ /* 0x000fc800078408ff */
[----:B------:R-:W-:Y:S02]  /*ebf0*/  F2FP.BF16.F32.PACK_AB R3, RZ, R3 ;  /* 0x00000003ff03723e */ /* 0x000fe400000010ff */
[--C-:B------:R-:W-:Y:S02]  /*ec00*/  LEA.HI.X R11, R8, R13, R9.reuse, 0x1, P2 ;  /* 0x0000000d080b7211 */ /* 0x100fe400010f0c09 */
[----:B------:R-:W-:-:S05]  /*ec10*/  PRMT R9, R3, 0x7610, R9 ;  /* 0x0000761003097816 */ /* 0x000fca0000000009 */
[----:B------:R0:W-:Y:S04]  /*ec20*/  @P1 STG.E.U16 desc[UR36][R6.64+0x1f2], R9 ;  /* 0x0001f20906001986 */ /* 0x0001e8000c101524 */
[----:B------:R-:W2:Y:S01]  /*ec30*/  @P4 LDG.E.LTC128B.U16 R23, desc[UR36][R10.64] ;  /* 0x000000240a174981 */ /* 0x000ea2000c1e1520 */
[----:B-1----:R-:W-:Y:S01]  /*ec40*/  IMAD.U32 R159, RZ, RZ, UR8 ;  /* 0x00000008ff9f7e24 */ /* 0x002fe2000f8e00ff */
[----:B------:R-:W-:Y:S01]  /*ec50*/  ISETP.GT.AND P2, PT, R0, 0x1, P0 ;  /* 0x000000010000780c */ /* 0x000fe20000744270 */
[----:B------:R-:W-:Y:S01]  /*ec60*/  IMAD.U32 R161, RZ, RZ, UR8 ;  /* 0x00000008ffa17e24 */ /* 0x000fe2000f8e00ff */
[----:B------:R-:W-:Y:S01]  /*ec70*/  BSSY B1, `(.L_x_282) ;  /* 0x0000013000017945 */ /* 0x000fe20003800000 */
[----:B------:R-:W-:Y:S01]  /*ec80*/  IMAD.U32 R164, RZ, RZ, UR9 ;  /* 0x00000009ffa47e24 */ /* 0x000fe2000f8e00ff */
[----:B------:R-:W-:Y:S01]  /*ec90*/  SHF.L.U32 R159, R159, 0x8, RZ ;  /* 0x000000089f9f7819 */ /* 0x000fe200000006ff */
[----:B0-----:R-:W-:-:S03]  /*eca0*/  IMAD.WIDE.U32 R8, R167, R14, R18 ;  /* 0x0000000ea7087225 */ /* 0x001fc600078e0012 */
[----:B------:R-:W-:Y:S01]  /*ecb0*/  SHF.L.U64.HI R161, R161, 0x8, R164 ;  /* 0x00000008a1a17819 */ /* 0x000fe200000102a4 */
[----:B------:R-:W-:Y:S02]  /*ecc0*/  IMAD.IADD R9, R165, 0x1, R9 ;  /* 0x00000001a5097824 */ /* 0x000fe400078e0209 */
[----:B------:R-:W-:Y:S01]  /*ecd0*/  IMAD.WIDE.U32 R162, R22, UR43, R8 ;  /* 0x0000002b16a27c25 */ /* 0x000fe2000f8e0008 */
[----:B------:R-:W-:-:S03]  /*ece0*/  IADD3 R8, P1, R159, R4, RZ ;  /* 0x000000049f087210 */ /* 0x000fc60007f3e0ff */
[----:B------:R-:W-:Y:S01]  /*ecf0*/  IMAD.IADD R7, R157, 0x1, R163 ;  /* 0x000000019d077824 */ /* 0x000fe200078e02a3 */
[----:B------:R-:W-:Y:S01]  /*ed00*/  LEA R6, P3, R162, R12, 0x1 ;  /* 0x0000000ca2067211 */ /* 0x000fe200078608ff */
[----:B------:R-:W-:-:S03]  /*ed10*/  IMAD.X R9, R161, 0x1, R5, P1 ;  /* 0x00000001a1097824 */ /* 0x000fc600008e0605 */
[----:B------:R-:W-:Y:S02]  /*ed20*/  LEA.HI.X R7, R162, R13, R7, 0x1, P3 ;  /* 0x0000000da2077211 */ /* 0x000fe400018f0c07 */
[----:B--2---:R-:W-:-:S05]  /*ed30*/  SHF.L.U32 R3, R23, 0x10, RZ ;  /* 0x0000001017037819 */ /* 0x004fca00000006ff */
[----:B------:R-:W-:-:S04]  /*ed40*/  FMUL R3, R3, R16 ;  /* 0x0000001003037220 */ /* 0x000fc80000400000 */
[----:B------:R-:W-:-:S05]  /*ed50*/  FFMA R3, R24, R2, R3 ;  /* 0x0000000218037223 */ /* 0x000fca0000000003 */
[----:B------:R-:W-:-:S05]  /*ed60*/  F2FP.BF16.F32.PACK_AB R3, RZ, R3 ;  /* 0x00000003ff03723e */ /* 0x000fca00000010ff */
[----:B------:R0:W-:Y:S01]  /*ed70*/  @P4 STG.E.U16 desc[UR36][R8.64], R3 ;  /* 0x0000000308004986 */ /* 0x0001e2000c101524 */
[----:B------:R-:W-:Y:S05]  /*ed80*/  @!P2 BRA `(.L_x_283) ;  /* 0x000000000004a947 */ /* 0x000fea0003800000 */
[----:B------:R1:W5:Y:S02]  /*ed90*/  LDG.E.LTC128B.U16 R23, desc[UR36][R6.64+0x2] ;  /* 0x0000022406177981 */ /* 0x000364000c1e1520 */
.L_x_283:
[----:B------:R-:W-:Y:S05]  /*eda0*/  BSYNC B1 ;  /* 0x0000000000017941 */ /* 0x000fea0003800000 */
.L_x_282:
[----:B0----5:R-:W-:Y:S01]  /*edb0*/  IMAD.U32 R3, R23, 0x10000, RZ ;  /* 0x0001000017037824 */ /* 0x021fe200078e00ff */
[----:B------:R-:W-:Y:S01]  /*edc0*/  ISETP.GT.AND P1, PT, R17, 0x88, PT ;  /* 0x000000881100780c */ /* 0x000fe20003f24270 */
[----:B------:R-:W-:Y:S01]  /*edd0*/  IMAD.WIDE.U32 R14, R167, R14, R154 ;  /* 0x0000000ea70e7225 */ /* 0x000fe200078e009a */
[----:B------:R-:W-:Y:S03]  /*ede0*/  BSSY B1, `(.L_x_284) ;  /* 0x0000010000017945 */ /* 0x000fe60003800000 */
[----:B------:R-:W-:Y:S01]  /*edf0*/  FMUL R10, R3, R16 ;  /* 0x00000010030a7220 */ /* 0x000fe20000400000 */
[----:B------:R-:W-:Y:S02]  /*ee00*/  ISETP.GT.AND P3, PT, R0, RZ, P1 ;  /* 0x000000ff0000720c */ /* 0x000fe40000f64270 */
[----:B------:R-:W-:Y:S01]  /*ee10*/  IADD3 R152, P4, R152, R14, RZ ;  /* 0x0000000e98987210 */ /* 0x000fe20007f9e0ff */
[----:B------:R-:W-:Y:S01]  /*ee20*/  FFMA R10, R25, R2, R10 ;  /* 0x00000002190a7223 */ /* 0x000fe2000000000a */
[----:B------:R-:W-:-:S02]  /*ee30*/  IADD3 R165, R165, R15, RZ ;  /* 0x0000000fa5a57210 */ /* 0x000fc40007ffe0ff */
[----:B------:R-:W-:Y:S02]  /*ee40*/  IADD3 R14, P5, R18, R14, RZ ;  /* 0x0000000e120e7210 */ /* 0x000fe40007fbe0ff */
[----:B------:R-:W-:Y:S01]  /*ee50*/  F2FP.BF16.F32.PACK_AB R3, RZ, R10 ;  /* 0x0000000aff03723e */ /* 0x000fe200000010ff */
[----:B------:R-:W-:Y:S01]  /*ee60*/  IMAD.X R20, R165, 0x1, R21, P4 ;  /* 0x00000001a5147824 */ /* 0x000fe200020e0615 */
[C---:B------:R-:W-:Y:S02]  /*ee70*/  LEA R10, P4, R152.reuse, R12, 0x1 ;  /* 0x0000000c980a7211 */ /* 0x040fe400078808ff */
[----:B------:R-:W-:Y:S02]  /*ee80*/  PRMT R17, R3, 0x7610, R17 ;  /* 0x0000761003117816 */ /* 0x000fe40000000011 */
[----:B------:R-:W-:Y:S02]  /*ee90*/  LEA.HI.X R11, R152, R13, R20, 0x1, P4 ;  /* 0x0000000d980b7211 */ /* 0x000fe400020f0c14 */
[----:B------:R-:W-:Y:S01]  /*eea0*/  PRMT R3, R23, 0x7610, R3 ;  /* 0x0000761017037816 */ /* 0x000fe20000000003 */
[----:B------:R0:W-:Y:S01]  /*eeb0*/  @P2 STG.E.U16 desc[UR36][R8.64+0x2], R17 ;  /* 0x0000021108002986 */ /* 0x0001e2000c101524 */
[----:B------:R-:W-:Y:S05]  /*eec0*/  @!P3 BRA `(.L_x_285) ;  /* 0x000000000004b947 */ /* 0x000fea0003800000 */
[----:B------:R2:W5:Y:S02]  /*eed0*/  LDG.E.LTC128B.U16 R3, desc[UR36][R10.64] ;  /* 0x000000240a037981 */ /* 0x000564000c1e1520 */
.L_x_285:
[----:B------:R-:W-:Y:S05]  /*eee0*/  BSYNC B1 ;  /* 0x0000000000017941 */ /* 0x000fea0003800000 */
.L_x_284:
[----:B--2--5:R-:W-:Y:S01]  /*eef0*/  IMAD.U32 R11, R3, 0x10000, RZ ;  /* 0x00010000030b7824 */ /* 0x024fe200078e00ff */
[----:B------:R-:W-:Y:S01]  /*ef00*/  IADD3 R10, P2, R8, R158, RZ ;  /* 0x0000009e080a7210 */ /* 0x000fe20007f5e0ff */
[----:B------:R-:W-:Y:S01]  /*ef10*/  IMAD.X R15, R19, 0x1, R165, P5 ;  /* 0x00000001130f7824 */ /* 0x000fe200028e06a5 */
[----:B------:R-:W-:Y:S01]  /*ef20*/  ISETP.GT.AND P5, PT, R0, 0x1, P1 ;  /* 0x000000010000780c */ /* 0x000fe20000fa4270 */
[----:B------:R-:W-:Y:S01]  /*ef30*/  FMUL R11, R11, R16 ;  /* 0x000000100b0b7220 */ /* 0x000fe20000400000 */
[----:B------:R-:W-:Y:S01]  /*ef40*/  BSSY B1, `(.L_x_286) ;  /* 0x000000b000017945 */ /* 0x000fe20003800000 */
[----:B------:R-:W-:-:S04]  /*ef50*/  IMAD.WIDE.U32 R22, R22, UR43, R14 ;  /* 0x0000002b16167c25 */ /* 0x000fc8000f8e000e */
[----:B------:R-:W-:Y:S01]  /*ef60*/  FFMA R11, R26, R2, R11 ;  /* 0x000000021a0b7223 */ /* 0x000fe2000000000b */
[----:B------:R-:W-:-:S04]  /*ef70*/  IADD3 R157, R157, R23, RZ ;  /* 0x000000179d9d7210 */ /* 0x000fc80007ffe0ff */
[----:B------:R-:W-:Y:S01]  /*ef80*/  F2FP.BF16.F32.PACK_AB R14, RZ, R11 ;  /* 0x0000000bff0e723e */ /* 0x000fe200000010ff */
[----:B------:R-:W-:Y:S01]  /*ef90*/  IMAD.X R11, R9, 0x1, R156, P2 ;  /* 0x00000001090b7824 */ /* 0x000fe200010e069c */
[----:B------:R-:W-:-:S04]  /*efa0*/  LEA R12, P4, R22, R12, 0x1 ;  /* 0x0000000c160c7211 */ /* 0x000fc800078808ff */
[----:B------:R2:W-:Y:S01]  /*efb0*/  @P3 STG.E.U16 desc[UR36][R10.64], R14 ;  /* 0x0000000e0a003986 */ /* 0x0005e2000c101524 */
[----:B------:R-:W-:Y:S01]  /*efc0*/  LEA.HI.X R13, R22, R13, R157, 0x1, P4 ;  /* 0x0000000d160d7211 */ /* 0x000fe200020f0c9d */
[----:B------:R-:W-:Y:S07]  /*efd0*/  @!P5 BRA `(.L_x_287) ;  /* 0x000000000004d947 */ /* 0x000fee0003800000 */
[----:B------:R3:W5:Y:S02]  /*efe0*/  LDG.E.LTC128B.U16 R3, desc[UR36][R12.64+0x2] ;  /* 0x000002240c037981 */ /* 0x000764000c1e1520 */
.L_x_287:
[----:B------:R-:W-:Y:S05]  /*eff0*/  BSYNC B1 ;  /* 0x0000000000017941 */ /* 0x000fea0003800000 */
.L_x_286:
[----:B-----5:R-:W-:Y:S01]  /*f000*/  IMAD.U32 R15, R3, 0x10000, RZ ;  /* 0x00010000030f7824 */ /* 0x020fe200078e00ff */
[----:B------:R-:W-:Y:S01]  /*f010*/  ISETP.GT.AND P2, PT, R0, 0x8, P0 ;  /* 0x000000080000780c */ /* 0x000fe20000744270 */
[----:B------:R-:W-:Y:S02]  /*f020*/  BSSY B1, `(.L_x_288) ;  /* 0x0000007000017945 */ /* 0x000fe40003800000 */
[----:B--2---:R-:W-:-:S04]  /*f030*/  FMUL R14, R15, R16 ;  /* 0x000000100f0e7220 */ /* 0x004fc80000400000 */
[----:B------:R-:W-:-:S05]  /*f040*/  FFMA R14, R27, R2, R14 ;  /* 0x000000021b0e7223 */ /* 0x000fca000000000e */
[----:B------:R-:W-:-:S05]  /*f050*/  F2FP.BF16.F32.PACK_AB R14, RZ, R14 ;  /* 0x0000000eff0e723e */ /* 0x000fca00000010ff */
[----:B------:R2:W-:Y:S01]  /*f060*/  @P5 STG.E.U16 desc[UR36][R10.64+0x2], R14 ;  /* 0x0000020e0a005986 */ /* 0x0005e2000c101524 */
[----:B------:R-:W-:Y:S05]  /*f070*/  @!P2 BRA `(.L_x_289) ;  /* 0x000000000004a947 */ /* 0x000fea0003800000 */
[----:B------:R4:W5:Y:S02]  /*f080*/  LDG.E.LTC128B.U16 R3, desc[UR36][R6.64+0x10] ;  /* 0x0000102406037981 */ /* 0x000964000c1e1520 */
.L_x_289:
[----:B------:R-:W-:Y:S05]  /*f090*/  BSYNC B1 ;  /* 0x0000000000017941 */ /* 0x000fea0003800000 */
.L_x_288:
[----:B--2--5:R-:W-:Y:S01]  /*f0a0*/  IMAD.U32 R11, R3, 0x10000, RZ ;  /* 0x00010000030b7824 */ /* 0x024fe200078e00ff */
[----:B------:R-:W-:Y:S01]  /*f0b0*/  ISETP.GT.AND P3, PT, R0, 0x9, P0 ;  /* 0x000000090000780c */ /* 0x000fe20000764270 */
[----:B------:R-:W-:Y:S02]  /*f0c0*/  BSSY B1, `(.L_x_290) ;  /* 0x0000007000017945 */ /* 0x000fe40003800000 */
[----:B------:R-:W-:-:S04]  /*f0d0*/  FMUL R11, R11, R16 ;  /* 0x000000100b0b7220 */ /* 0x000fc80000400000 */
[----:B------:R-:W-:-:S05]  /*f0e0*/  FFMA R11, R28, R2, R11 ;  /* 0x000000021c0b7223 */ /* 0x000fca000000000b */
[----:B------:R-:W-:-:S05]  /*f0f0*/  F2FP.BF16.F32.PACK_AB R11, RZ, R11 ;  /* 0x0000000bff0b723e */ /* 0x000fca00000010ff */
[----:B------:R2:W-:Y:S01]  /*f100*/  @P2 STG.E.U16 desc[UR36][R8.64+0x10], R11 ;  /* 0x0000100b08002986 */ /* 0x0005e2000c101524 */
[----:B------:R-:W-:Y:S05]  /*f110*/  @!P3 BRA `(.L_x_291) ;  /* 0x000000000004b947 */ /* 0x000fea0003800000 */
[----:B------:R0:W5:Y:S02]  /*f120*/  LDG.E.LTC128B.U16 R3, desc[UR36][R6.64+0x12] ;  /* 0x0000122406037981 */ /* 0x000164000c1e1520 */
.L_x_291:
[----:B------:R-:W-:Y:S05]  /*f130*/  BSYNC B1 ;  /* 0x0000000000017941 */ /* 0x000fea0003800000 */
.L_x_290:
[----:B--2--5:R-:W-:Y:S01]  /*f140*/  SHF.L.U32 R11, R3, 0x10, RZ ;  /* 0x00000010030b7819 */ /* 0x024fe200000006ff */
[----:B------:R-:W-:Y:S01]  /*f150*/  BSSY B1, `(.L_x_292) ;  /* 0x0000008000017945 */ /* 0x000fe20003800000 */
[----:B------:R-:W-:-:S03]  /*f160*/  ISETP.GT.AND P4, PT, R0, 0x8, P1 ;  /* 0x000000080000780c */ /* 0x000fc60000f84270 */
[----:B------:R-:W-:-:S04]  /*f170*/  FMUL R10, R11, R16 ;  /* 0x000000100b0a7220 */ /* 0x000fc80000400000 */
[----:B------:R-:W-:-:S05]  /*f180*/  FFMA R10, R29, R2, R10 ;  /* 0x000000021d0a7223 */ /* 0x000fca000000000a */
[----:B------:R-:W-:-:S05]  /*f190*/  F2FP.BF16.F32.PACK_AB R10, RZ, R10 ;  /* 0x0000000aff0a723e */ /* 0x000fca00000010ff */
[----:B------:R2:W-:Y:S01]  /*f1a0*/  @P3 STG.E.U16 desc[UR36][R8.64+0x12], R10 ;  /* 0x0000120a08003986 */ /* 0x0005e2000c101524 */
[----:B------:R-:W-:Y:S05]  /*f1b0*/  @!P4 BRA `(.L_x_293) ;  /* 0x000000000004c947 */ /* 0x000fea0003800000 */
[----:B------:R0:W5:Y:S02]  /*f1c0*/  LDG.E.LTC128B.U16 R3, desc[UR36][R12.64+0x10] ;  /* 0x000010240c037981 */ /* 0x000164000c1e1520 */
.L_x_293:
[----:B------:R-:W-:Y:S05]  /*f1d0*/  BSYNC B1 ;  /* 0x0000000000017941 */ /* 0x000fea0003800000 */
.L_x_292:
[----:B-----5:R-:W-:Y:S01]  /*f1e0*/  IMAD.U32 R11, R3, 0x10000, RZ ;  /* 0x00010000030b7824 */ /* 0x020fe200078e00ff */
[----:B--2---:R-:W-:Y:S01]  /*f1f0*/  IADD3 R10, P3, R158, R8, RZ ;  /* 0x000000089e0a7210 */ /* 0x004fe20007f7e0ff */
[----:B------:R-:W-:Y:S01]  /*f200*/  BSSY B1, `(.L_x_294) ;  /* 0x0000009000017945 */ /* 0x000fe20003800000 */
[----:B------:R-:W-:Y:S01]  /*f210*/  ISETP.GT.AND P2, PT, R0, 0x9, P1 ;  /* 0x000000090000780c */ /* 0x000fe20000f44270 */
[----:B------:R-:W-:-:S04]  /*f220*/  FMUL R11, R11, R16 ;  /* 0x000000100b0b7220 */ /* 0x000fc80000400000 */
[----:B------:R-:W-:-:S05]  /*f230*/  FFMA R11, R30, R2, R11 ;  /* 0x000000021e0b7223 */ /* 0x000fca000000000b */
[----:B------:R-:W-:Y:S01]  /*f240*/  F2FP.BF16.F32.PACK_AB R14, RZ, R11 ;  /* 0x0000000bff0e723e */ /* 0x000fe200000010ff */
[----:B------:R-:W-:-:S05]  /*f250*/  IMAD.X R11, R156, 0x1, R9, P3 ;  /* 0x000000019c0b7824 */ /* 0x000fca00018e0609 */
[----:B------:R2:W-:Y:S01]  /*f260*/  @P4 STG.E.U16 desc[UR36][R10.64+0x10], R14 ;  /* 0x0000100e0a004986 */ /* 0x0005e2000c101524 */
[----:B------:R-:W-:Y:S05]  /*f270*/  @!P2 BRA `(.L_x_295) ;  /* 0x000000000004a947 */ /* 0x000fea0003800000 */
[----:B------:R0:W5:Y:S02]  /*f280*/  LDG.E.LTC128B.U16 R3, desc[UR36][R12.64+0x12] ;  /* 0x000012240c037981 */ /* 0x000164000c1e1520 */
.L_x_295:
[----:B------:R-:W-:Y:S05]  /*f290*/  BSYNC B1 ;  /* 0x0000000000017941 */ /* 0x000fea0003800000 */
.L_x_294:
[----:B--2--5:R-:W-:Y:S01]  /*f2a0*/  IMAD.U32 R11, R3, 0x10000, RZ ;  /* 0x00010000030b7824 */ /* 0x024fe200078e00ff */
[----:B------:R-:W-:Y:S01]  /*f2b0*/  IADD3 R158, P3, P4, R158, R4, R159 ;  /* 0x000000049e9e7210 */ /* 0x000fe20007c7e09f */
[----:B------:R-:W-:Y:S01]  /*f2c0*/  BSSY B1, `(.L_x_296) ;  /* 0x0000009000017945 */ /* 0x000fe20003800000 */
[----:B------:R-:W-:Y:S01]  /*f2d0*/  ISETP.GT.AND P5, PT, R0, 0x10, P0 ;  /* 0x000000100000780c */ /* 0x000fe200007a4270 */
[----:B------:R-:W-:Y:S01]  /*f2e0*/  FMUL R10, R11, R16 ;  /* 0x000000100b0a7220 */ /* 0x000fe20000400000 */
[----:B------:R-:W-:-:S03]  /*f2f0*/  IADD3.X R159, R156, R5, R161, P3, P4 ;  /* 0x000000059c9f7210 */ /* 0x000fc60001fe84a1 */
[----:B------:R-:W-:-:S05]  /*f300*/  FFMA R10, R31, R2, R10 ;  /* 0x000000021f0a7223 */ /* 0x000fca000000000a */
[----:B------:R-:W-:-:S05]  /*f310*/  F2FP.BF16.F32.PACK_AB R10, RZ, R10 ;  /* 0x0000000aff0a723e */ /* 0x000fca00000010ff */
[----:B------:R2:W-:Y:S01]  /*f320*/  @P2 STG.E.U16 desc[UR36][R158.64+0x12], R10 ;  /* 0x0000120a9e002986 */ /* 0x0005e2000c101524 */
[----:B------:R-:W-:Y:S05]  /*f330*/  @!P5 BRA `(.L_x_297) ;  /* 0x000000000004d947 */ /* 0x000fea0003800000 */
[----:B------:R0:W5:Y:S02]  /*f340*/  LDG.E.LTC128B.U16 R3, desc[UR36][R6.64+0x20] ;  /* 0x0000202406037981 */ /* 0x000164000c1e1520 */
.L_x_297:
[----:B------:R-:W-:Y:S05]  /*f350*/  BSYNC B1 ;  /* 0x0000000000017941 */ /* 0x000fea0003800000 */
.L_x_296:
[----:B-----5:R-:W-:Y:S01]  /*f360*/  SHF.L.U32 R5, R3, 0x10, RZ ;  /* 0x0000001003057819 */ /* 0x020fe200000006ff */
        /* <DEDUP_REMOVED lines=8> */
.L_x_299:
[----:B------:R-:W-:Y:S05]  /*f3f0*/  BSYNC B1 ;  /* 0x0000000000017941 */ /* 0x000fea0003800000 */
.L_x_298:
[----:B0----5:R-:W-:Y:S01]  /*f400*/  IMAD.U32 R5, R3, 0x10000, RZ ;  /* 0x0001000003057824 */ /* 0x021fe200078e00ff */
        /* <DEDUP_REMOVED lines=8> */
.L_x_301:
[----:B------:R-:W-:Y:S05]  /*f490*/  BSYNC B1 ;  /* 0x0000000000017941 */ /* 0x000fea0003800000 */
.L_x_300:
[----:B-----5:R-:W-:Y:S01]  /*f4a0*/  IMAD.U32 R5, R3, 0x10000, RZ ;  /* 0x0001000003057824 */ /* 0x020fe200078e00ff */
[----:B------:R-:W-:Y:S01]  /*f4b0*/  ISETP.GT.AND P2, PT, R0, 0x11, P1 ;  /* 0x000000110000780c */ /* 0x000fe20000f44270 */
[----:B0-----:R-:W-:Y:S01]  /*f4c0*/  @P3 IMAD.MOV.U32 R4, RZ, RZ, R158 ;  /* 0x000000ffff043224 */ /* 0x001fe200078e009e */
[----:B------:R-:W-:Y:S01]  /*f4d0*/  BSSY B1, `(.L_x_302) ;  /* 0x0000009000017945 */ /* 0x000fe20003800000 */
[----:B------:R-:W-:-:S04]  /*f4e0*/  FMUL R5, R5, R16 ;  /* 0x0000001005057220 */ /* 0x000fc80000400000 */
[----:B------:R-:W-:-:S05]  /*f4f0*/  FFMA R5, R34, R2, R5 ;  /* 0x0000000222057223 */ /* 0x000fca0000000005 */
[----:B------:R-:W-:-:S04]  /*f500*/  F2FP.BF16.F32.PACK_AB R5, RZ, R5 ;  /* 0x00000005ff05723e */ /* 0x000fc800000010ff */
[----:B--2---:R-:W-:Y:S02]  /*f510*/  PRMT R10, R5, 0x7610, R10 ;  /* 0x00007610050a7816 */ /* 0x004fe4000000000a */
[----:B------:R-:W-:-:S05]  /*f520*/  @P3 MOV R5, R159 ;  /* 0x0000009f00053202 */ /* 0x000fca0000000f00 */
[----:B------:R0:W-:Y:S01]  /*f530*/  @P3 STG.E.U16 desc[UR36][R4.64+0x20], R10 ;  /* 0x0000200a04003986 */ /* 0x0001e2000c101524 */
[----:B------:R-:W-:Y:S05]  /*f540*/  @!P2 BRA `(.L_x_303) ;  /* 0x000000000004a947 */ /* 0x000fea0003800000 */
[----:B------:R2:W5:Y:S02]  /*f550*/  LDG.E.LTC128B.U16 R3, desc[UR36][R12.64+0x22] ;  /* 0x000022240c037981 */ /* 0x000564000c1e1520 */
.L_x_303:
[----:B------:R-:W-:Y:S05]  /*f560*/  BSYNC B1 ;  /* 0x0000000000017941 */ /* 0x000fea0003800000 */
.L_x_302:
[----:B0----5:R-:W-:Y:S01]  /*f570*/  IMAD.U32 R5, R3, 0x10000, RZ ;  /* 0x0001000003057824 */ /* 0x021fe200078e00ff */
[----:B------:R-:W-:Y:S01]  /*f580*/  ISETP.GT.AND P3, PT, R0, 0x18, P0 ;  /* 0x000000180000780c */ /* 0x000fe20000764270 */
[----:B------:R-:W-:Y:S02]  /*f590*/  BSSY B1, `(.L_x_304) ;  /* 0x000000a000017945 */ /* 0x000fe40003800000 */
[----:B------:R-:W-:Y:S01]  /*f5a0*/  FMUL R4, R5, R16 ;  /* 0x0000001005047220 */ /* 0x000fe20000400000 */
[----:B------:R-:W-:-:S03]  /*f5b0*/  @P2 IMAD.MOV.U32 R5, RZ, RZ, R159 ;  /* 0x000000ffff052224 */ /* 0x000fc600078e009f */
[----:B------:R-:W-:-:S05]  /*f5c0*/  FFMA R4, R35, R2, R4 ;  /* 0x0000000223047223 */ /* 0x000fca0000000004 */
[----:B------:R-:W-:-:S04]  /*f5d0*/  F2FP.BF16.F32.PACK_AB R4, RZ, R4 ;  /* 0x00000004ff04723e */ /* 0x000fc800000010ff */
[----:B------:R-:W-:Y:S01]  /*f5e0*/  PRMT R10, R4, 0x7610, R10 ;  /* 0x00007610040a7816 */ /* 0x000fe2000000000a */
[----:B------:R-:W-:-:S05]  /*f5f0*/  @P2 IMAD.MOV.U32 R4, RZ, RZ, R158 ;  /* 0x000000ffff042224 */ /* 0x000fca00078e009e */
[----:B------:R0:W-:Y:S01]  /*f600*/  @P2 STG.E.U16 desc[UR36][R4.64+0x22], R10 ;  /* 0x0000220a04002986 */ /* 0x0001e2000c101524 */
[----:B------:R-:W-:Y:S05]  /*f610*/  @!P3 BRA `(.L_x_305) ;  /* 0x000000000004b947 */ /* 0x000fea0003800000 */
[----:B------:R0:W5:Y:S02]  /*f620*/  LDG.E.LTC128B.U16 R3, desc[UR36][R6.64+0x30] ;  /* 0x0000302406037981 */ /* 0x000164000c1e1520 */
.L_x_305:
[----:B------:R-:W-:Y:S05]  /*f630*/  BSYNC B1 ;  /* 0x0000000000017941 */ /* 0x000fea0003800000 */
.L_x_304:
[----:B0----5:R-:W-:Y:S01]  /*f640*/  SHF.L.U32 R5, R3, 0x10, RZ ;  /* 0x0000001003057819 */ /* 0x021fe200000006ff */
        /* <DEDUP_REMOVED lines=8> */
.L_x_307:
[----:B------:R-:W-:Y:S05]  /*f6d0*/  BSYNC B1 ;  /* 0x0000000000017941 */ /* 0x000fea0003800000 */
.L_x_306:
        /* <DEDUP_REMOVED lines=9> */
.L_x_309:
[----:B------:R-:W-:Y:S05]  /*f770*/  BSYNC B1 ;  /* 0x0000000000017941 */ /* 0x000fea0003800000 */
.L_x_308:
[----:B-----5:R-:W-:Y:S01]  /*f780*/  IMAD.U32 R5, R3, 0x10000, RZ ;  /* 0x0001000003057824 */ /* 0x020fe200078e00ff */
[----:B------:R-:W-:Y:S01]  /*f790*/  ISETP.GT.AND P2, PT, R0, 0x19, P1 ;  /* 0x000000190000780c */ /* 0x000fe20000f44270 */
[----:B0-----:R-:W-:Y:S01]  /*f7a0*/  @P3 IMAD.MOV.U32 R4, RZ, RZ, R158 ;  /* 0x000000ffff043224 */ /* 0x001fe200078e009e */
[----:B------:R-:W-:Y:S01]  /*f7b0*/  BSSY B1, `(.L_x_310) ;  /* 0x0000009000017945 */ /* 0x000fe20003800000 */
[----:B------:R-:W-:-:S04]  /*f7c0*/  FMUL R5, R5, R16 ;  /* 0x0000001005057220 */ /* 0x000fc80000400000 */
[----:B------:R-:W-:-:S05]  /*f7d0*/  FFMA R5, R38, R2, R5 ;  /* 0x0000000226057223 */ /* 0x000fca0000000005 */
[----:B------:R-:W-:-:S04]  /*f7e0*/  F2FP.BF16.F32.PACK_AB R5, RZ, R5 ;  /* 0x00000005ff05723e */ /* 0x000fc800000010ff */
[----:B------:R-:W-:Y:S02]  /*f7f0*/  PRMT R10, R5, 0x7610, R10 ;  /* 0x00007610050a7816 */ /* 0x000fe4000000000a */
[----:B------:R-:W-:-:S05]  /*f800*/  @P3 MOV R5, R159 ;  /* 0x0000009f00053202 */ /* 0x000fca0000000f00 */
[----:B------:R0:W-:Y:S01]  /*f810*/  @P3 STG.E.U16 desc[UR36][R4.64+0x30], R10 ;  /* 0x0000300a04003986 */ /* 0x0001e2000c101524 */
[----:B------:R-:W-:Y:S05]  /*f820*/  @!P2 BRA `(.L_x_311) ;  /* 0x000000000004a947 */ /* 0x000fea0003800000 */
[----:B------:R0:W5:Y:S02]  /*f830*/  LDG.E.LTC128B.U16 R3, desc[UR36][R12.64+0x32] ;  /* 0x000032240c037981 */ /* 0x000164000c1e1520 */
.L_x_311:
[----:B------:R-:W-:Y:S05]  /*f840*/  BSYNC B1 ;  /* 0x0000000000017941 */ /* 0x000fea0003800000 */
.L_x_310:
        /* <DEDUP_REMOVED lines=12> */
.L_x_313:
[----:B------:R-:W-:Y:S05]  /*f910*/  BSYNC B1 ;  /* 0x0000000000017941 */ /* 0x000fea0003800000 */
.L_x_312:
        /* <DEDUP_REMOVED lines=9> */
.L_x_315:
[----:B------:R-:W-:Y:S05]  /*f9b0*/  BSYNC B1 ;  /* 0x0000000000017941 */ /* 0x000fea0003800000 */
.L_x_314:
        /* <DEDUP_REMOVED lines=9> */
.L_x_317:
[----:B------:R-:W-:Y:S05]  /*fa50*/  BSYNC B1 ;  /* 0x0000000000017941 */ /* 0x000fea0003800000 */
.L_x_316:
        /* <DEDUP_REMOVED lines=12> */
.L_x_319:
[----:B------:R-:W-:Y:S05]  /*fb20*/  BSYNC B1 ;  /* 0x0000000000017941 */ /* 0x000fea0003800000 */
.L_x_318:
        /* <DEDUP_REMOVED lines=12> */
.L_x_321:
[----:B------:R-:W-:Y:S05]  /*fbf0*/  BSYNC B1 ;  /* 0x0000000000017941 */ /* 0x000fea0003800000 */
.L_x_320:
        /* <DEDUP_REMOVED lines=9> */
.L_x_323:
[----:B------:R-:W-:Y:S05]  /*fc90*/  BSYNC B1 ;  /* 0x0000000000017941 */ /* 0x000fea0003800000 */
.L_x_322:
        /* <DEDUP_REMOVED lines=9> */
.L_x_325:
[----:B------:R-:W-:Y:S05]  /*fd30*/  BSYNC B1 ;  /* 0x0000000000017941 */ /* 0x000fea0003800000 */
.L_x_324:
        /* <DEDUP_REMOVED lines=12> */
.L_x_327:
[----:B------:R-:W-:Y:S05]  /*fe00*/  BSYNC B1 ;  /* 0x0000000000017941 */ /* 0x000fea0003800000 */
.L_x_326:
        /* <DEDUP_REMOVED lines=12> */
.L_x_329:
[----:B------:R-:W-:Y:S05]  /*fed0*/  BSYNC B1 ;  /* 0x0000000000017941 */ /* 0x000fea0003800000 */
.L_x_328:
        /* <DEDUP_REMOVED lines=9> */
.L_x_331:
[----:B------:R-:W-:Y:S05]  /*ff70*/  BSYNC B1 ;  /* 0x0000000000017941 */ /* 0x000fea0003800000 */
.L_x_330:
        /* <DEDUP_REMOVED lines=9> */
.L_x_333:
[----:B------:R-:W-:Y:S05]  /*10010*/  BSYNC B1 ;  /* 0x0000000000017941 */ /* 0x000fea0003800000 */
.L_x_332:
        /* <DEDUP_REMOVED lines=12> */
.L_x_335:
[----:B------:R-:W-:Y:S05]  /*100e0*/  BSYNC B1 ;  /* 0x0000000000017941 */ /* 0x000fea0003800000 */
.L_x_334:
        /* <DEDUP_REMOVED lines=12> */
.L_x_337:
[----:B------:R-:W-:Y:S05]  /*101b0*/  BSYNC B1 ;  /* 0x0000000000017941 */ /* 0x000fea0003800000 */
.L_x_336:
        /* <DEDUP_REMOVED lines=9> */
.L_x_339:
[----:B------:R-:W-:Y:S05]  /*10250*/  BSYNC B1 ;  /* 0x0000000000017941 */ /* 0x000fea0003800000 */
.L_x_338:
        /* <DEDUP_REMOVED lines=9> */
.L_x_341:
[----:B------:R-:W-:Y:S05]  /*102f0*/  BSYNC B1 ;  /* 0x0000000000017941 */ /* 0x000fea0003800000 */
.L_x_340:
        /* <DEDUP_REMOVED lines=12> */
.L_x_343:
[----:B------:R-:W-:Y:S05]  /*103c0*/  BSYNC B1 ;  /* 0x0000000000017941 */ /* 0x000fea0003800000 */
.L_x_342:
        /* <DEDUP_REMOVED lines=12> */
.L_x_345:
[----:B------:R-:W-:Y:S05]  /*10490*/  BSYNC B1 ;  /* 0x0000000000017941 */ /* 0x000fea0003800000 */
.L_x_344:
        /* <DEDUP_REMOVED lines=9> */
.L_x_347:
[----:B------:R-:W-:Y:S05]  /*10530*/  BSYNC B1 ;  /* 0x0000000000017941 */ /* 0x000fea0003800000 */
.L_x_346:
        /* <DEDUP_REMOVED lines=9> */
.L_x_349:
[----:B------:R-:W-:Y:S05]  /*105d0*/  BSYNC B1 ;  /* 0x0000000000017941 */ /* 0x000fea0003800000 */
.L_x_348:
        /* <DEDUP_REMOVED lines=12> */
.L_x_351:
[----:B------:R-:W-:Y:S05]  /*106a0*/  BSYNC B1 ;  /* 0x0000000000017941 */ /* 0x000fea0003800000 */
.L_x_350:
        /* <DEDUP_REMOVED lines=12> */
.L_x_353:
[----:B------:R-:W-:Y:S05]  /*10770*/  BSYNC B1 ;  /* 0x0000000000017941 */ /* 0x000fea0003800000 */
.L_x_352:
        /* <DEDUP_REMOVED lines=9> */
.L_x_355:
[----:B------:R-:W-:Y:S05]  /*10810*/  BSYNC B1 ;  /* 0x0000000000017941 */ /* 0x000fea0003800000 */
.L_x_354:
        /* <DEDUP_REMOVED lines=9> */
.L_x_357:
[----:B------:R-:W-:Y:S05]  /*108b0*/  BSYNC B1 ;  /* 0x0000000000017941 */ /* 0x000fea0003800000 */
.L_x_356:
        /* <DEDUP_REMOVED lines=12> */
.L_x_359:
[----:B------:R-:W-:Y:S05]  /*10980*/  BSYNC B1 ;  /* 0x0000000000017941 */ /* 0x000fea0003800000 */
.L_x_358:
        /* <DEDUP_REMOVED lines=12> */
.L_x_361:
[----:B------:R-:W-:Y:S05]  /*10a50*/  BSYNC B1 ;  /* 0x0000000000017941 */ /* 0x000fea0003800000 */
.L_x_360:
        /* <DEDUP_REMOVED lines=9> */
.L_x_363:
[----:B------:R-:W-:Y:S05]  /*10af0*/  BSYNC B1 ;  /* 0x0000000000017941 */ /* 0x000fea0003800000 */
.L_x_362:
        /* <DEDUP_REMOVED lines=9> */
.L_x_365:
[----:B------:R-:W-:Y:S05]  /*10b90*/  BSYNC B1 ;  /* 0x0000000000017941 */ /* 0x000fea0003800000 */
.L_x_364:
        /* <DEDUP_REMOVED lines=12> */
.L_x_367:
[----:B------:R-:W-:Y:S05]  /*10c60*/  BSYNC B1 ;  /* 0x0000000000017941 */ /* 0x000fea0003800000 */
.L_x_366:
        /* <DEDUP_REMOVED lines=12> */
.L_x_369:
[----:B------:R-:W-:Y:S05]  /*10d30*/  BSYNC B1 ;  /* 0x0000000000017941 */ /* 0x000fea0003800000 */
.L_x_368:
        /* <DEDUP_REMOVED lines=9> */
.L_x_371:
[----:B------:R-:W-:Y:S05]  /*10dd0*/  BSYNC B1 ;  /* 0x0000000000017941 */ /* 0x000fea0003800000 */
.L_x_370:
        /* <DEDUP_REMOVED lines=9> */
.L_x_373:
[----:B------:R-:W-:Y:S05]  /*10e70*/  BSYNC B1 ;  /* 0x0000000000017941 */ /* 0x000fea0003800000 */
.L_x_372:
        /* <DEDUP_REMOVED lines=12> */
.L_x_375:
[----:B------:R-:W-:Y:S05]  /*10f40*/  BSYNC B1 ;  /* 0x0000000000017941 */ /* 0x000fea0003800000 */
.L_x_374:
        /* <DEDUP_REMOVED lines=12> */
.L_x_377:
[----:B------:R-:W-:Y:S05]  /*11010*/  BSYNC B1 ;  /* 0x0000000000017941 */ /* 0x000fea0003800000 */
.L_x_376:
        /* <DEDUP_REMOVED lines=9> */
.L_x_379:
[----:B------:R-:W-:Y:S05]  /*110b0*/  BSYNC B1 ;  /* 0x0000000000017941 */ /* 0x000fea0003800000 */
.L_x_378:
        /* <DEDUP_REMOVED lines=9> */
.L_x_381:
[----:B------:R-:W-:Y:S05]  /*11150*/  BSYNC B1 ;  /* 0x0000000000017941 */ /* 0x000fea0003800000 */
.L_x_380:
        /* <DEDUP_REMOVED lines=12> */
.L_x_383:
[----:B------:R-:W-:Y:S05]  /*11220*/  BSYNC B1 ;  /* 0x0000000000017941 */ /* 0x000fea0003800000 */
.L_x_382:
        /* <DEDUP_REMOVED lines=12> */
.L_x_385:
[----:B------:R-:W-:Y:S05]  /*112f0*/  BSYNC B1 ;  /* 0x0000000000017941 */ /* 0x000fea0003800000 */
.L_x_384:
        /* <DEDUP_REMOVED lines=9> */
.L_x_387:
[----:B------:R-:W-:Y:S05]  /*11390*/  BSYNC B1 ;  /* 0x0000000000017941 */ /* 0x000fea0003800000 */
.L_x_386:
        /* <DEDUP_REMOVED lines=9> */
.L_x_389:
[----:B------:R-:W-:Y:S05]  /*11430*/  BSYNC B1 ;  /* 0x0000000000017941 */ /* 0x000fea0003800000 */
.L_x_388:
        /* <DEDUP_REMOVED lines=12> */
.L_x_391:
[----:B------:R-:W-:Y:S05]  /*11500*/  BSYNC B1 ;  /* 0x0000000000017941 */ /* 0x000fea0003800000 */
.L_x_390:
        /* <DEDUP_REMOVED lines=12> */
.L_x_393:
[----:B------:R-:W-:Y:S05]  /*115d0*/  BSYNC B1 ;  /* 0x0000000000017941 */ /* 0x000fea0003800000 */
.L_x_392:
        /* <DEDUP_REMOVED lines=9> */
.L_x_395:
[----:B------:R-:W-:Y:S05]  /*11670*/  BSYNC B1 ;  /* 0x0000000000017941 */ /* 0x000fea0003800000 */
.L_x_394:
        /* <DEDUP_REMOVED lines=9> */
.L_x_397:
[----:B------:R-:W-:Y:S05]  /*11710*/  BSYNC B1 ;  /* 0x0000000000017941 */ /* 0x000fea0003800000 */
.L_x_396:
        /* <DEDUP_REMOVED lines=12> */
.L_x_399:
[----:B------:R-:W-:Y:S05]  /*117e0*/  BSYNC B1 ;  /* 0x0000000000017941 */ /* 0x000fea0003800000 */
.L_x_398:
        /* <DEDUP_REMOVED lines=12> */
.L_x_401:
[----:B------:R-:W-:Y:S05]  /*118b0*/  BSYNC B1 ;  /* 0x0000000000017941 */ /* 0x000fea0003800000 */
.L_x_400:
        /* <DEDUP_REMOVED lines=9> */
.L_x_403:
[----:B------:R-:W-:Y:S05]  /*11950*/  BSYNC B1 ;  /* 0x0000000000017941 */ /* 0x000fea0003800000 */
.L_x_402:
        /* <DEDUP_REMOVED lines=9> */
.L_x_405:
[----:B------:R-:W-:Y:S05]  /*119f0*/  BSYNC B1 ;  /* 0x0000000000017941 */ /* 0x000fea0003800000 */
.L_x_404:
        /* <DEDUP_REMOVED lines=12> */
.L_x_407:
[----:B------:R-:W-:Y:S05]  /*11ac0*/  BSYNC B1 ;  /* 0x0000000000017941 */ /* 0x000fea0003800000 */
.L_x_406:
        /* <DEDUP_REMOVED lines=12> */
.L_x_409:
[----:B------:R-:W-:Y:S05]  /*11b90*/  BSYNC B1 ;  /* 0x0000000000017941 */ /* 0x000fea0003800000 */
.L_x_408:
        /* <DEDUP_REMOVED lines=9> */
.L_x_411:
[----:B------:R-:W-:Y:S05]  /*11c30*/  BSYNC B1 ;  /* 0x0000000000017941 */ /* 0x000fea0003800000 */
.L_x_410:
        /* <DEDUP_REMOVED lines=9> */
.L_x_413:
[----:B------:R-:W-:Y:S05]  /*11cd0*/  BSYNC B1 ;  /* 0x0000000000017941 */ /* 0x000fea0003800000 */
.L_x_412:
        /* <DEDUP_REMOVED lines=12> */
.L_x_415:
[----:B------:R-:W-:Y:S05]  /*11da0*/  BSYNC B1 ;  /* 0x0000000000017941 */ /* 0x000fea0003800000 */
.L_x_414:
        /* <DEDUP_REMOVED lines=12> */
.L_x_417:
[----:B------:R-:W-:Y:S05]  /*11e70*/  BSYNC B1 ;  /* 0x0000000000017941 */ /* 0x000fea0003800000 */
.L_x_416:
        /* <DEDUP_REMOVED lines=9> */
.L_x_419:
[----:B------:R-:W-:Y:S05]  /*11f10*/  BSYNC B1 ;  /* 0x0000000000017941 */ /* 0x000fea0003800000 */
.L_x_418:
        /* <DEDUP_REMOVED lines=9> */
.L_x_421:
[----:B------:R-:W-:Y:S05]  /*11fb0*/  BSYNC B1 ;  /* 0x0000000000017941 */ /* 0x000fea0003800000 */
.L_x_420:
        /* <DEDUP_REMOVED lines=12> */
.L_x_423:
[----:B------:R-:W-:Y:S05]  /*12080*/  BSYNC B1 ;  /* 0x0000000000017941 */ /* 0x000fea0003800000 */
.L_x_422:
        /* <DEDUP_REMOVED lines=12> */
.L_x_425:
[----:B------:R-:W-:Y:S05]  /*12150*/  BSYNC B1 ;  /* 0x0000000000017941 */ /* 0x000fea0003800000 */
.L_x_424:
        /* <DEDUP_REMOVED lines=9> */
.L_x_427:
[----:B------:R-:W-:Y:S05]  /*121f0*/  BSYNC B1 ;  /* 0x0000000000017941 */ /* 0x000fea0003800000 */
.L_x_426:
        /* <DEDUP_REMOVED lines=9> */
.L_x_429:
[----:B------:R-:W-:Y:S05]  /*12290*/  BSYNC B1 ;  /* 0x0000000000017941 */ /* 0x000fea0003800000 */
.L_x_428:
        /* <DEDUP_REMOVED lines=12> */
.L_x_431:
[----:B------:R-:W-:Y:S05]  /*12360*/  BSYNC B1 ;  /* 0x0000000000017941 */ /* 0x000fea0003800000 */
.L_x_430:
        /* <DEDUP_REMOVED lines=12> */
.L_x_433:
[----:B------:R-:W-:Y:S05]  /*12430*/  BSYNC B1 ;  /* 0x0000000000017941 */ /* 0x000fea0003800000 */
.L_x_432:
        /* <DEDUP_REMOVED lines=9> */
.L_x_435:
[----:B------:R-:W-:Y:S05]  /*124d0*/  BSYNC B1 ;  /* 0x0000000000017941 */ /* 0x000fea0003800000 */
.L_x_434:
        /* <DEDUP_REMOVED lines=9> */
.L_x_437:
[----:B------:R-:W-:Y:S05]  /*12570*/  BSYNC B1 ;  /* 0x0000000000017941 */ /* 0x000fea0003800000 */
.L_x_436:
        /* <DEDUP_REMOVED lines=12> */
.L_x_439:
[----:B------:R-:W-:Y:S05]  /*12640*/  BSYNC B1 ;  /* 0x0000000000017941 */ /* 0x000fea0003800000 */
.L_x_438:
        /* <DEDUP_REMOVED lines=12> */
.L_x_441:
[----:B------:R-:W-:Y:S05]  /*12710*/  BSYNC B1 ;  /* 0x0000000000017941 */ /* 0x000fea0003800000 */
.L_x_440:
        /* <DEDUP_REMOVED lines=9> */
.L_x_443:
[----:B------:R-:W-:Y:S05]  /*127b0*/  BSYNC B1 ;  /* 0x0000000000017941 */ /* 0x000fea0003800000 */
.L_x_442:
        /* <DEDUP_REMOVED lines=9> */
.L_x_445:
[----:B------:R-:W-:Y:S05]  /*12850*/  BSYNC B1 ;  /* 0x0000000000017941 */ /* 0x000fea0003800000 */
.L_x_444:
        /* <DEDUP_REMOVED lines=12> */
.L_x_447:
[----:B------:R-:W-:Y:S05]  /*12920*/  BSYNC B1 ;  /* 0x0000000000017941 */ /* 0x000fea0003800000 */
.L_x_446:
        /* <DEDUP_REMOVED lines=12> */
.L_x_449:
[----:B------:R-:W-:Y:S05]  /*129f0*/  BSYNC B1 ;  /* 0x0000000000017941 */ /* 0x000fea0003800000 */
.L_x_448:
        /* <DEDUP_REMOVED lines=9> */
.L_x_451:
[----:B------:R-:W-:Y:S05]  /*12a90*/  BSYNC B1 ;  /* 0x0000000000017941 */ /* 0x000fea0003800000 */
.L_x_450:
        /* <DEDUP_REMOVED lines=9> */
.L_x_453:
[----:B------:R-:W-:Y:S05]  /*12b30*/  BSYNC B1 ;  /* 0x0000000000017941 */ /* 0x000fea0003800000 */
.L_x_452:
        /* <DEDUP_REMOVED lines=12> */
.L_x_455:
[----:B------:R-:W-:Y:S05]  /*12c00*/  BSYNC B1 ;  /* 0x0000000000017941 */ /* 0x000fea0003800000 */
.L_x_454:
        /* <DEDUP_REMOVED lines=12> */
.L_x_457:
[----:B------:R-:W-:Y:S05]  /*12cd0*/  BSYNC B1 ;  /* 0x0000000000017941 */ /* 0x000fea0003800000 */
.L_x_456:
        /* <DEDUP_REMOVED lines=9> */
.L_x_459:
[----:B------:R-:W-:Y:S05]  /*12d70*/  BSYNC B1 ;  /* 0x0000000000017941 */ /* 0x000fea0003800000 */
.L_x_458:
        /* <DEDUP_REMOVED lines=9> */
.L_x_461:
[----:B------:R-:W-:Y:S05]  /*12e10*/  BSYNC B1 ;  /* 0x0000000000017941 */ /* 0x000fea0003800000 */
.L_x_460:
        /* <DEDUP_REMOVED lines=12> */
.L_x_463:
[----:B------:R-:W-:Y:S05]  /*12ee0*/  BSYNC B1 ;  /* 0x0000000000017941 */ /* 0x000fea0003800000 */
.L_x_462:
        /* <DEDUP_REMOVED lines=12> */
.L_x_465:
[----:B------:R-:W-:Y:S05]  /*12fb0*/  BSYNC B1 ;  /* 0x0000000000017941 */ /* 0x000fea0003800000 */
.L_x_464:
        /* <DEDUP_REMOVED lines=9> */
.L_x_467:
[----:B------:R-:W-:Y:S05]  /*13050*/  BSYNC B1 ;  /* 0x0000000000017941 */ /* 0x000fea0003800000 */
.L_x_466:
        /* <DEDUP_REMOVED lines=9> */
.L_x_469:
[----:B------:R-:W-:Y:S05]  /*130f0*/  BSYNC B1 ;  /* 0x0000000000017941 */ /* 0x000fea0003800000 */
.L_x_468:
        /* <DEDUP_REMOVED lines=12> */
.L_x_471:
[----:B------:R-:W-:Y:S05]  /*131c0*/  BSYNC B1 ;  /* 0x0000000000017941 */ /* 0x000fea0003800000 */
.L_x_470:
        /* <DEDUP_REMOVED lines=12> */
.L_x_473:
[----:B------:R-:W-:Y:S05]  /*13290*/  BSYNC B1 ;  /* 0x0000000000017941 */ /* 0x000fea0003800000 */
.L_x_472:
        /* <DEDUP_REMOVED lines=9> */
.L_x_475:
[----:B------:R-:W-:Y:S05]  /*13330*/  BSYNC B1 ;  /* 0x0000000000017941 */ /* 0x000fea0003800000 */
.L_x_474:
        /* <DEDUP_REMOVED lines=9> */
.L_x_477:
[----:B------:R-:W-:Y:S05]  /*133d0*/  BSYNC B1 ;  /* 0x0000000000017941 */ /* 0x000fea0003800000 */
.L_x_476:
        /* <DEDUP_REMOVED lines=12> */
.L_x_479:
[----:B------:R-:W-:Y:S05]  /*134a0*/  BSYNC B1 ;  /* 0x0000000000017941 */ /* 0x000fea0003800000 */
.L_x_478:
        /* <DEDUP_REMOVED lines=12> */
.L_x_481:
[----:B------:R-:W-:Y:S05]  /*13570*/  BSYNC B1 ;  /* 0x0000000000017941 */ /* 0x000fea0003800000 */
.L_x_480:
        /* <DEDUP_REMOVED lines=9> */
.L_x_483:
[----:B------:R-:W-:Y:S05]  /*13610*/  BSYNC B1 ;  /* 0x0000000000017941 */ /* 0x000fea0003800000 */
.L_x_482:
        /* <DEDUP_REMOVED lines=9> */
.L_x_485:
[----:B------:R-:W-:Y:S05]  /*136b0*/  BSYNC B1 ;  /* 0x0000000000017941 */ /* 0x000fea0003800000 */
.L_x_484:
        /* <DEDUP_REMOVED lines=12> */
.L_x_487:
[----:B------:R-:W-:Y:S05]  /*13780*/  BSYNC B1 ;  /* 0x0000000000017941 */ /* 0x000fea0003800000 */
.L_x_486:
        /* <DEDUP_REMOVED lines=12> */
.L_x_489:
[----:B------:R-:W-:Y:S05]  /*13850*/  BSYNC B1 ;  /* 0x0000000000017941 */ /* 0x000fea0003800000 */
.L_x_488:
        /* <DEDUP_REMOVED lines=9> */
.L_x_491:
[----:B------:R-:W-:Y:S05]  /*138f0*/  BSYNC B1 ;  /* 0x0000000000017941 */ /* 0x000fea0003800000 */
.L_x_490:
        /* <DEDUP_REMOVED lines=9> */
.L_x_493:
[----:B------:R-:W-:Y:S05]  /*13990*/  BSYNC B1 ;  /* 0x0000000000017941 */ /* 0x000fea0003800000 */
.L_x_492:
        /* <DEDUP_REMOVED lines=12> */
.L_x_495:
[----:B------:R-:W-:Y:S05]  /*13a60*/  BSYNC B1 ;  /* 0x0000000000017941 */ /* 0x000fea0003800000 */
.L_x_494:
        /* <DEDUP_REMOVED lines=12> */
.L_x_497:
[----:B------:R-:W-:Y:S05]  /*13b30*/  BSYNC B1 ;  /* 0x0000000000017941 */ /* 0x000fea0003800000 */
.L_x_496:
        /* <DEDUP_REMOVED lines=9> */
.L_x_499:
[----:B------:R-:W-:Y:S05]  /*13bd0*/  BSYNC B1 ;  /* 0x0000000000017941 */ /* 0x000fea0003800000 */
.L_x_498:
        /* <DEDUP_REMOVED lines=9> */
.L_x_501:
[----:B------:R-:W-:Y:S05]  /*13c70*/  BSYNC B1 ;  /* 0x0000000000017941 */ /* 0x000fea0003800000 */
.L_x_500:
        /* <DEDUP_REMOVED lines=12> */
.L_x_503:
[----:B------:R-:W-:Y:S05]  /*13d40*/  BSYNC B1 ;  /* 0x0000000000017941 */ /* 0x000fea0003800000 */
.L_x_502:
        /* <DEDUP_REMOVED lines=12> */
.L_x_505:
[----:B------:R-:W-:Y:S05]  /*13e10*/  BSYNC B1 ;  /* 0x0000000000017941 */ /* 0x000fea0003800000 */
.L_x_504:
        /* <DEDUP_REMOVED lines=9> */
.L_x_507:
[----:B------:R-:W-:Y:S05]  /*13eb0*/  BSYNC B1 ;  /* 0x0000000000017941 */ /* 0x000fea0003800000 */
.L_x_506:
        /* <DEDUP_REMOVED lines=9> */
.L_x_509:
[----:B------:R-:W-:Y:S05]  /*13f50*/  BSYNC B1 ;  /* 0x0000000000017941 */ /* 0x000fea0003800000 */
.L_x_508:
        /* <DEDUP_REMOVED lines=12> */
.L_x_511:
[----:B------:R-:W-:Y:S05]  /*14020*/  BSYNC B1 ;  /* 0x0000000000017941 */ /* 0x000fea0003800000 */
.L_x_510:
        /* <DEDUP_REMOVED lines=12> */
.L_x_513:
[----:B------:R-:W-:Y:S05]  /*140f0*/  BSYNC B1 ;  /* 0x0000000000017941 */ /* 0x000fea0003800000 */
.L_x_512:
        /* <DEDUP_REMOVED lines=9> */
.L_x_515:
[----:B------:R-:W-:Y:S05]  /*14190*/  BSYNC B1 ;  /* 0x0000000000017941 */ /* 0x000fea0003800000 */
.L_x_514:
        /* <DEDUP_REMOVED lines=9> */
.L_x_517:
[----:B------:R-:W-:Y:S05]  /*14230*/  BSYNC B1 ;  /* 0x0000000000017941 */ /* 0x000fea0003800000 */
.L_x_516:
        /* <DEDUP_REMOVED lines=12> */
.L_x_519:
[----:B------:R-:W-:Y:S05]  /*14300*/  BSYNC B1 ;  /* 0x0000000000017941 */ /* 0x000fea0003800000 */
.L_x_518:
        /* <DEDUP_REMOVED lines=12> */
.L_x_521:
[----:B------:R-:W-:Y:S05]  /*143d0*/  BSYNC B1 ;  /* 0x0000000000017941 */ /* 0x000fea0003800000 */
.L_x_520:
        /* <DEDUP_REMOVED lines=9> */
.L_x_523:
[----:B------:R-:W-:Y:S05]  /*14470*/  BSYNC B1 ;  /* 0x0000000000017941 */ /* 0x000fea0003800000 */
.L_x_522:
        /* <DEDUP_REMOVED lines=9> */
.L_x_525:
[----:B------:R-:W-:Y:S05]  /*14510*/  BSYNC B1 ;  /* 0x0000000000017941 */ /* 0x000fea0003800000 */
.L_x_524:
        /* <DEDUP_REMOVED lines=12> */
.L_x_527:
[----:B------:R-:W-:Y:S05]  /*145e0*/  BSYNC B1 ;  /* 0x0000000000017941 */ /* 0x000fea0003800000 */
.L_x_526:
        /* <DEDUP_REMOVED lines=12> */
.L_x_529:
[----:B------:R-:W-:Y:S05]  /*146b0*/  BSYNC B1 ;  /* 0x0000000000017941 */ /* 0x000fea0003800000 */
.L_x_528:
        /* <DEDUP_REMOVED lines=9> */
.L_x_531:
[----:B------:R-:W-:Y:S05]  /*14750*/  BSYNC B1 ;  /* 0x0000000000017941 */ /* 0x000fea0003800000 */
.L_x_530:
        /* <DEDUP_REMOVED lines=9> */
.L_x_533:
[----:B------:R-:W-:Y:S05]  /*147f0*/  BSYNC B1 ;  /* 0x0000000000017941 */ /* 0x000fea0003800000 */
.L_x_532:
[----:B-----5:R-:W-:Y:S01]  /*14800*/  IMAD.U32 R5, R3, 0x10000, RZ ;  /* 0x0001000003057824 */ /* 0x020fe200078e00ff */
[----:B------:R-:W-:Y:S01]  /*14810*/  ISETP.GT.AND P1, PT, R0, 0xf9, P1 ;  /* 0x000000f90000780c */ /* 0x000fe20000f24270 */
[----:B0-----:R-:W-:Y:S01]  /*14820*/  @P2 IMAD.MOV.U32 R4, RZ, RZ, R158 ;  /* 0x000000ffff042224 */ /* 0x001fe200078e009e */
[----:B------:R-:W-:Y:S01]  /*14830*/  BSSY B1, `(.L_x_534) ;  /* 0x0000009000017945 */ /* 0x000fe20003800000 */
[----:B------:R-:W-:-:S04]  /*14840*/  FMUL R5, R5, R16 ;  /* 0x0000001005057220 */ /* 0x000fc80000400000 */
[----:B------:R-:W-:-:S05]  /*14850*/  FFMA R5, R150, R2, R5 ;  /* 0x0000000296057223 */ /* 0x000fca0000000005 */
[----:B------:R-:W-:-:S04]  /*14860*/  F2FP.BF16.F32.PACK_AB R5, RZ, R5 ;  /* 0x00000005ff05723e */ /* 0x000fc800000010ff */
[----:B-1--4-:R-:W-:Y:S02]  /*14870*/  PRMT R6, R5, 0x7610, R6 ;  /* 0x0000761005067816 */ /* 0x012fe40000000006 */
[----:B------:R-:W-:-:S05]  /*14880*/  @P2 MOV R5, R159 ;  /* 0x0000009f00052202 */ /* 0x000fca0000000f00 */
[----:B------:R0:W-:Y:S01]  /*14890*/  @P2 STG.E.U16 desc[UR36][R4.64+0x1f0], R6 ;  /* 0x0001f00604002986 */ /* 0x0001e2000c101524 */
[----:B------:R-:W-:Y:S05]  /*148a0*/  @!P1 BRA `(.L_x_535) ;  /* 0x0000000000049947 */ /* 0x000fea0003800000 */
[----:B------:R1:W5:Y:S02]  /*148b0*/  LDG.E.LTC128B.U16 R3, desc[UR36][R12.64+0x1f2] ;  /* 0x0001f2240c037981 */ /* 0x000364000c1e1520 */
.L_x_535:
[----:B------:R-:W-:Y:S05]  /*148c0*/  BSYNC B1 ;  /* 0x0000000000017941 */ /* 0x000fea0003800000 */
.L_x_534:
[----:B------:R-:W-:Y:S05]  /*148d0*/  @!P1 BRA `(.L_x_536) ;  /* 0x0000004c00b09947 */ /* 0x000fea0003800000 */
[----:B-----5:R-:W-:-:S04]  /*148e0*/  IMAD.U32 R3, R3, 0x10000, RZ ;  /* 0x0001000003037824 */ /* 0x020fc800078e00ff */
[----:B------:R-:W-:-:S04]  /*148f0*/  FMUL R0, R3, R16 ;  /* 0x0000001003007220 */ /* 0x000fc80000400000 */
[----:B------:R-:W-:-:S05]  /*14900*/  FFMA R0, R151, R2, R0 ;  /* 0x0000000297007223 */ /* 0x000fca0000000000 */
[----:B------:R-:W-:-:S05]  /*14910*/  F2FP.BF16.F32.PACK_AB R0, RZ, R0 ;  /* 0x00000000ff00723e */ /* 0x000fca00000010ff */
[----:B------:R4:W-:Y:S01]  /*14920*/  STG.E.U16 desc[UR36][R158.64+0x1f2], R0 ;  /* 0x0001f2009e007986 */ /* 0x0009e2000c101524 */
[----:B------:R-:W-:Y:S05]  /*14930*/  BRA `(.L_x_536) ;  /* 0x0000004c00987947 */ /* 0x000fea0003800000 */
.L_x_29:
[----:B------:R-:W2:Y:S01]  /*14940*/  LDL.LU R3, [R1] ;  /* 0x0000000001037983 */ /* 0x000ea20000300800 */
[----:B------:R-:W-:-:S03]  /*14950*/  ULDC.64 UR4, c[0x0][0x5c0] ;  /* 0x0001700000047ab9 */ /* 0x000fc60000000a00 */
[----:B------:R-:W3:Y:S04]  /*14960*/  LDL.LU R9, [R1+0x60] ;  /* 0x0000600001097983 */ /* 0x000ee80000300800 */
[----:B------:R-:W4:Y:S04]  /*14970*/  LDL.LU R11, [R1+0x8c] ;  /* 0x00008c00010b7983 */ /* 0x000f280000300800 */
[----:B------:R-:W5:Y:S04]  /*14980*/  LDL.LU R235, [R1+0x9c] ;  /* 0x00009c0001eb7983 */ /* 0x000f680000300800 */
        /* <DEDUP_REMOVED lines=75> */
[----:B------:R-:W5:Y:S01]  /*14e40*/  LDL.LU R158, [R1+0x1cc] ;  /* 0x0001cc00019e7983 */ /* 0x000f620000300800 */
[----:B--2---:R-:W-:-:S03]  /*14e50*/  FMUL R3, R3, R2 ;  /* 0x0000000203037220 */ /* 0x004fc60000400000 */
[----:B------:R-:W2:Y:S01]  /*14e60*/  LDL.LU R157, [R1+0x1d0] ;  /* 0x0001d000019d7983 */ /* 0x000ea20000300800 */
[----:B------:R-:W-:-:S03]  /*14e70*/  LEA R4, P0, R6, UR4, 0x1 ;  /* 0x0000000406047c11 */ /* 0x000fc6000f8008ff */
[----:B------:R-:W2:Y:S04]  /*14e80*/  LDL.LU R156, [R1+0x1d4] ;  /* 0x0001d400019c7983 */ /* 0x000ea80000300800 */
[----:B------:R-:W2:Y:S04]  /*14e90*/  LDL.LU R155, [R1+0x1d8] ;  /* 0x0001d800019b7983 */ /* 0x000ea80000300800 */
[----:B------:R-:W2:Y:S04]  /*14ea0*/  LDL.LU R154, [R1+0x1dc] ;  /* 0x0001dc00019a7983 */ /* 0x000ea80000300800 */
[----:B------:R-:W2:Y:S01]  /*14eb0*/  LDL.LU R153, [R1+0x1e0] ;  /* 0x0001e00001997983 */ /* 0x000ea20000300800 */
[----:B------:R-:W-:-:S03]  /*14ec0*/  LEA.HI.X R5, R6, UR5, R10, 0x1, P0 ;  /* 0x0000000506057c11 */ /* 0x000fc600080f0c0a */
[----:B------:R-:W2:Y:S01]  /*14ed0*/  LDL.LU R152, [R1+0x1e4] ;  /* 0x0001e40001987983 */ /* 0x000ea20000300800 */
[----:B------:R-:W-:-:S03]  /*14ee0*/  F2FP.BF16.F32.PACK_AB R3, RZ, R3 ;  /* 0x00000003ff03723e */ /* 0x000fc600000010ff */
[----:B------:R-:W2:Y:S04]  /*14ef0*/  LDL.LU R23, [R1+0x1e8] ;  /* 0x0001e80001177983 */ /* 0x000ea80000300800 */
[----:B------:R-:W2:Y:S04]  /*14f00*/  LDL.LU R22, [R1+0x1ec] ;  /* 0x0001ec0001167983 */ /* 0x000ea80000300800 */
[----:B------:R-:W2:Y:S04]  /*14f10*/  LDL.LU R21, [R1+0x1f0] ;  /* 0x0001f00001157983 */ /* 0x000ea80000300800 */
[----:B------:R-:W2:Y:S04]  /*14f20*/  LDL.LU R20, [R1+0x1f4] ;  /* 0x0001f40001147983 */ /* 0x000ea80000300800 */
[----:B------:R-:W2:Y:S04]  /*14f30*/  LDL.LU R19, [R1+0x1f8] ;  /* 0x0001f80001137983 */ /* 0x000ea80000300800 */
[----:B------:R-:W2:Y:S04]  /*14f40*/  LDL.LU R18, [R1+0x1fc] ;  /* 0x0001fc0001127983 */ /* 0x000ea80000300800 */
[----:B------:R-:W3:Y:S04]  /*14f50*/  LDL.LU R7, [R1+0x8] ;  /* 0x0000080001077983 */ /* 0x000ee80000300800 */
[----:B------:R-:W4:Y:S04]  /*14f60*/  LDL.LU R6, [R1+0xc] ;  /* 0x00000c0001067983 */ /* 0x000f280000300800 */
[----:B------:R0:W-:Y:S04]  /*14f70*/  @P1 STG.E.U16 desc[UR36][R4.64], R3 ;  /* 0x0000000304001986 */ /* 0x0001e8000c101524 */
[----:B0-----:R-:W5:Y:S01]  /*14f80*/  LDL.LU R3, [R1+0x4] ;  /* 0x0000040001037983 */ /* 0x001f620000300800 */
[----:B------:R-:W-:Y:S01]  /*14f90*/  ISETP.GT.AND P0, PT, R0, 0x1, P3 ;  /* 0x000000010000780c */ /* 0x000fe20001f04270 */
[----:B------:R-:W-:Y:S01]  /*14fa0*/  USHF.L.U32 UR5, UR8, 0x4, URZ ;  /* 0x0000000408057899 */ /* 0x000fe2000800063f */
[----:B------:R-:W-:Y:S01]  /*14fb0*/  ISETP.GT.AND P2, PT, R17, 0x8, PT ;  /* 0x000000081100780c */ /* 0x000fe20003f44270 */
[----:B------:R-:W-:Y:S01]  /*14fc0*/  USHF.L.U64.HI UR4, UR8, 0x4, UR9 ;  /* 0x0000000408047899 */ /* 0x000fe20008010209 */
[----:B---3--:R-:W-:-:S05]  /*14fd0*/  FMUL R7, R7, R2 ;  /* 0x0000000207077220 */ /* 0x008fca0000400000 */
[----:B------:R-:W-:-:S04]  /*14fe0*/  F2FP.BF16.F32.PACK_AB R7, RZ, R7 ;  /* 0x00000007ff07723e */ /* 0x000fc800000010ff */
[----:B------:R-:W-:Y:S01]  /*14ff0*/  PRMT R8, R7, 0x7610, R8 ;  /* 0x0000761007087816 */ /* 0x000fe20000000008 */
[----:B-----5:R-:W-:-:S05]  /*15000*/  FMUL R3, R3, R2 ;  /* 0x0000000203037220 */ /* 0x020fca0000400000 */
[----:B------:R-:W-:-:S05]  /*15010*/  F2FP.BF16.F32.PACK_AB R3, RZ, R3 ;  /* 0x00000003ff03723e */ /* 0x000fca00000010ff */
[----:B------:R4:W-:Y:S01]  /*15020*/  @P0 STG.E.U16 desc[UR36][R4.64+0x2], R3 ;  /* 0x0000020304000986 */ /* 0x0009e2000c101524 */
[----:B------:R-:W-:Y:S01]  /*15030*/  ISETP.GT.AND P0, PT, R0, RZ, P2 ;  /* 0x000000ff0000720c */ /* 0x000fe20001704270 */
[----:B----4-:R-:W-:Y:S01]  /*15040*/  FMUL R3, R6, R2 ;  /* 0x0000000206037220 */ /* 0x010fe20000400000 */
[----:B------:R-:W-:-:S04]  /*15050*/  IADD3 R6, P1, R4, UR5, RZ ;  /* 0x0000000504067c10 */ /* 0x000fc8000ff3e0ff */
[----:B------:R-:W-:Y:S02]  /*15060*/  IADD3.X R7, R5, UR4, RZ, P1, !PT ;  /* 0x0000000405077c10 */ /* 0x000fe40008ffe4ff */
[----:B------:R-:W-:-:S05]  /*15070*/  F2FP.BF16.F32.PACK_AB R3, RZ, R3 ;  /* 0x00000003ff03723e */ /* 0x000fca00000010ff */
[----:B------:R0:W-:Y:S01]  /*15080*/  @P0 STG.E.U16 desc[UR36][R6.64], R8 ;  /* 0x0000000806000986 */ /* 0x0001e2000c101524 */
[----:B------:R-:W-:-:S03]  /*15090*/  ISETP.GT.AND P0, PT, R0, 0x1, P2 ;  /* 0x000000010000780c */ /* 0x000fc60001704270 */
[----:B0-----:R-:W3:Y:S10]  /*150a0*/  LDL.LU R8, [R1+0x50] ;  /* 0x0000500001087983 */ /* 0x001ef40000300800 */
[----:B------:R0:W-:Y:S04]  /*150b0*/  @P0 STG.E.U16 desc[UR36][R6.64+0x2], R3 ;  /* 0x0000020306000986 */ /* 0x0001e8000c101524 */
[----:B0-----:R-:W4:Y:S01]  /*150c0*/  LDL.LU R3, [R1+0x10] ;  /* 0x0000100001037983 */ /* 0x001f220000300800 */
[----:B------:R-:W-:Y:S01]  /*150d0*/  ISETP.GT.AND P0, PT, R0, 0x8, P3 ;  /* 0x000000080000780c */ /* 0x000fe20001f04270 */
[----:B----4-:R-:W-:-:S05]  /*150e0*/  FMUL R3, R3, R2 ;  /* 0x0000000203037220 */ /* 0x010fca0000400000 */
[----:B------:R-:W-:-:S07]  /*150f0*/  F2FP.BF16.F32.PACK_AB R3, RZ, R3 ;  /* 0x00000003ff03723e */ /* 0x000fce00000010ff */
        /* <DEDUP_REMOVED lines=73> */
[----:B---3--:R-:W-:-:S05]  /*15590*/  FMUL R8, R8, R2 ;  /* 0x0000000208087220 */ /* 0x008fca0000400000 */
[----:B------:R-:W-:Y:S01]  /*155a0*/  F2FP.BF16.F32.PACK_AB R8, RZ, R8 ;  /* 0x00000008ff08723e */ /* 0x000fe200000010ff */
[----:B----4-:R-:W-:-:S05]  /*155b0*/  FMUL R3, R3, R2 ;  /* 0x0000000203037220 */ /* 0x010fca0000400000 */
[----:B------:R-:W-:-:S05]  /*155c0*/  F2FP.BF16.F32.PACK_AB R3, RZ, R3 ;  /* 0x00000003ff03723e */ /* 0x000fca00000010ff */
[----:B------:R0:W-:Y:S01]  /*155d0*/  @P0 STG.E.U16 desc[UR36][R6.64+0x42], R3 ;  /* 0x0000420306000986 */ /* 0x0001e2000c101524 */
[----:B------:R-:W-:-:S03]  /*155e0*/  ISETP.GT.AND P0, PT, R0, 0x28, P3 ;  /* 0x000000280000780c */ /* 0x000fc60001f04270 */
[----:B0-----:R-:W3:Y:S01]  /*155f0*/  LDL.LU R3, [R1+0x54] ;  /* 0x0000540001037983 */ /* 0x001ee20000300800 */
[----:B------:R-:W-:-:S09]  /*15600*/  ISETP.GT.AND P1, PT, R0, 0x29, P3 ;  /* 0x000000290000780c */ /* 0x000fd20001f24270 */
[----:B------:R0:W-:Y:S04]  /*15610*/  @P0 STG.E.U16 desc[UR36][R4.64+0x50], R8 ;  /* 0x0000500804000986 */ /* 0x0001e8000c101524 */
[----:B0-----:R-:W4:Y:S01]  /*15620*/  LDL.LU R8, [R1+0x58] ;  /* 0x0000580001087983 */ /* 0x001f220000300800 */
[----:B---3--:R-:W-:-:S05]  /*15630*/  FMUL R3, R3, R2 ;  /* 0x0000000203037220 */ /* 0x008fca0000400000 */
[----:B------:R-:W-:-:S05]  /*15640*/  F2FP.BF16.F32.PACK_AB R3, RZ, R3 ;  /* 0x00000003ff03723e */ /* 0x000fca00000010ff */
[----:B------:R0:W-:Y:S01]  /*15650*/  @P1 STG.E.U16 desc[UR36][R4.64+0x52], R3 ;  /* 0x0000520304001986 */ /* 0x0001e2000c101524 */
[----:B----4-:R-:W-:-:S05]  /*15660*/  FMUL R8, R8, R2 ;  /* 0x0000000208087220 */ /* 0x010fca0000400000 */
[----:B------:R-:W-:Y:S01]  /*15670*/  F2FP.BF16.F32.PACK_AB R8, RZ, R8 ;  /* 0x00000008ff08723e */ /* 0x000fe200000010ff */
[----:B0-----:R-:W3:Y:S03]  /*15680*/  LDL.LU R3, [R1+0x5c] ;  /* 0x00005c0001037983 */ /* 0x001ee60000300800 */
[----:B------:R-:W-:Y:S02]  /*15690*/  PRMT R10, R8, 0x7610, R10 ;  /* 0x00007610080a7816 */ /* 0x000fe4000000000a */
[----:B------:R-:W4:Y:S01]  /*156a0*/  LDL.LU R8, [R1+0x64] ;  /* 0x0000640001087983 */ /* 0x000f220000300800 */
[C---:B------:R-:W-:Y:S02]  /*156b0*/  ISETP.GT.AND P1, PT, R0.reuse, 0x28, P2 ;  /* 0x000000280000780c */ /* 0x040fe40001724270 */
[C---:B------:R-:W-:Y:S02]  /*156c0*/  ISETP.GT.AND P4, PT, R0.reuse, 0x29, P2 ;  /* 0x000000290000780c */ /* 0x040fe40001784270 */
[C---:B------:R-:W-:Y:S01]  /*156d0*/  ISETP.GT.AND P5, PT, R0.reuse, 0x30, P3 ;  /* 0x000000300000780c */ /* 0x040fe20001fa4270 */
[----:B------:R-:W-:Y:S01]  /*156e0*/  FMUL R9, R9, R2 ;  /* 0x0000000209097220 */ /* 0x000fe20000400000 */
[----:B------:R-:W-:-:S04]  /*156f0*/  ISETP.GT.AND P0, PT, R0, 0x31, P3 ;  /* 0x000000310000780c */ /* 0x000fc80001f04270 */
[----:B------:R-:W-:-:S03]  /*15700*/  F2FP.BF16.F32.PACK_AB R9, RZ, R9 ;  /* 0x00000009ff09723e */ /* 0x000fc600000010ff */
[----:B------:R0:W-:Y:S04]  /*15710*/  @P1 STG.E.U16 desc[UR36][R6.64+0x50], R10 ;  /* 0x0000500a06001986 */ /* 0x0001e8000c101524 */
[----:B0-----:R-:W5:Y:S01]  /*15720*/  LDL.LU R10, [R1+0x74] ;  /* 0x00007400010a7983 */ /* 0x001f620000300800 */
[----:B---3--:R-:W-:-:S05]  /*15730*/  FMUL R3, R3, R2 ;  /* 0x0000000203037220 */ /* 0x008fca0000400000 */
[----:B------:R-:W-:Y:S01]  /*15740*/  F2FP.BF16.F32.PACK_AB R3, RZ, R3 ;  /* 0x00000003ff03723e */ /* 0x000fe200000010ff */
[----:B----4-:R-:W-:-:S04]  /*15750*/  FMUL R8, R8, R2 ;  /* 0x0000000208087220 */ /* 0x010fc80000400000 */
[----:B------:R0:W-:Y:S04]  /*15760*/  @P4 STG.E.U16 desc[UR36][R6.64+0x52], R3 ;  /* 0x0000520306004986 */ /* 0x0001e8000c101524 */
[----:B------:R1:W-:Y:S01]  /*15770*/  @P5 STG.E.U16 desc[UR36][R4.64+0x60], R9 ;  /* 0x0000600904005986 */ /* 0x0003e2000c101524 */
[----:B0-----:R-:W-:-:S03]  /*15780*/  F2FP.BF16.F32.PACK_AB R3, RZ, R8 ;  /* 0x00000008ff03723e */ /* 0x001fc600000010ff */
[----:B------:R-:W3:Y:S01]  /*15790*/  LDL.LU R8, [R1+0x68] ;  /* 0x0000680001087983 */ /* 0x000ee20000300800 */
[----:B-1----:R-:W-:-:S03]  /*157a0*/  PRMT R9, R3, 0x7610, R9 ;  /* 0x0000761003097816 */ /* 0x002fc60000000009 */
[----:B------:R-:W4:Y:S04]  /*157b0*/  LDL.LU R3, [R1+0x6c] ;  /* 0x00006c0001037983 */ /* 0x000f280000300800 */
[----:B------:R0:W-:Y:S04]  /*157c0*/  @P0 STG.E.U16 desc[UR36][R4.64+0x62], R9 ;  /* 0x0000620904000986 */ /* 0x0001e8000c101524 */
[----:B0-----:R-:W2:Y:S01]  /*157d0*/  LDL.LU R9, [R1+0x70] ;  /* 0x0000700001097983 */ /* 0x001ea20000300800 */
[----:B------:R-:W-:Y:S01]  /*157e0*/  ISETP.GT.AND P1, PT, R0, 0x30, P2 ;  /* 0x000000300000780c */ /* 0x000fe20001724270 */
[----:B---3--:R-:W-:-:S05]  /*157f0*/  FMUL R8, R8, R2 ;  /* 0x0000000208087220 */ /* 0x008fca0000400000 */
[----:B------:R-:W-:-:S07]  /*15800*/  F2FP.BF16.F32.PACK_AB R8, RZ, R8 ;  /* 0x00000008ff08723e */ /* 0x000fce00000010ff */
[----:B------:R0:W-:Y:S01]  /*15810*/  @P1 STG.E.U16 desc[UR36][R6.64+0x60], R8 ;  /* 0x0000600806001986 */ /* 0x0001e2000c101524 */
[----:B--2---:R-:W-:-:S05]  /*15820*/  FMUL R9, R9, R2 ;  /* 0x0000000209097220 */ /* 0x004fca0000400000 */
[----:B0-----:R-:W-:-:S04]  /*15830*/  F2FP.BF16.F32.PACK_AB R8, RZ, R9 ;  /* 0x00000009ff08723e */ /* 0x001fc800000010ff */
[----:B------:R-:W-:Y:S02]  /*15840*/  PRMT R9, R8, 0x7610, R9 ;  /* 0x0000761008097816 */ /* 0x000fe40000000009 */
[----:B------:R-:W2:Y:S01]  /*15850*/  LDL.LU R8, [R1+0x78] ;  /* 0x0000780001087983 */ /* 0x000ea20000300800 */
[----:B------:R-:W-:Y:S01]  /*15860*/  ISETP.GT.AND P4, PT, R0, 0x31, P2 ;  /* 0x000000310000780c */ /* 0x000fe20001784270 */
[-C--:B----4-:R-:W-:Y:S01]  /*15870*/  FMUL R3, R3, R2.reuse ;  /* 0x0000000203037220 */ /* 0x090fe20000400000 */
[----:B-----5:R-:W-:Y:S01]  /*15880*/  FMUL R10, R10, R2 ;  /* 0x000000020a0a7220 */ /* 0x020fe20000400000 */
[----:B------:R-:W-:-:S03]  /*15890*/  ISETP.GT.AND P5, PT, R0, 0x38, P3 ;  /* 0x000000380000780c */ /* 0x000fc60001fa4270 */
[----:B------:R-:W-:Y:S02]  /*158a0*/  F2FP.BF16.F32.PACK_AB R3, RZ, R3 ;  /* 0x00000003ff03723e */ /* 0x000fe400000010ff */
[----:B------:R-:W-:-:S05]  /*158b0*/  ISETP.GT.AND P6, PT, R0, 0x39, P3 ;  /* 0x000000390000780c */ /* 0x000fca0001fc4270 */
[----:B------:R0:W-:Y:S04]  /*158c0*/  @P4 STG.E.U16 desc[UR36][R6.64+0x62], R3 ;  /* 0x0000620306004986 */ /* 0x0001e8000c101524 */
[----:B------:R1:W-:Y:S01]  /*158d0*/  @P5 STG.E.U16 desc[UR36][R4.64+0x70], R9 ;  /* 0x0000700904005986 */ /* 0x0003e2000c101524 */
[----:B0-----:R-:W-:-:S04]  /*158e0*/  F2FP.BF16.F32.PACK_AB R3, RZ, R10 ;  /* 0x0000000aff03723e */ /* 0x001fc800000010ff */
[----:B------:R-:W-:Y:S01]  /*158f0*/  PRMT R10, R3, 0x7610, R10 ;  /* 0x00007610030a7816 */ /* 0x000fe2000000000a */
[----:B-1----:R-:W3:Y:S04]  /*15900*/  LDL.LU R9, [R1+0x7c] ;  /* 0x00007c0001097983 */ /* 0x002ee80000300800 */
[----:B------:R0:W-:Y:S01]  /*15910*/  @P6 STG.E.U16 desc[UR36][R4.64+0x72], R10 ;  /* 0x0000720a04006986 */ /* 0x0001e2000c101524 */
[----:B--2---:R-:W-:-:S05]  /*15920*/  FMUL R8, R8, R2 ;  /* 0x0000000208087220 */ /* 0x004fca0000400000 */
[----:B------:R-:W-:Y:S02]  /*15930*/  F2FP.BF16.F32.PACK_AB R3, RZ, R8 ;  /* 0x00000008ff03723e */ /* 0x000fe400000010ff */
[----:B------:R-:W2:Y:S02]  /*15940*/  LDL.LU R8, [R1+0x80] ;  /* 0x0000800001087983 */ /* 0x000ea40000300800 */
[----:B0-----:R-:W-:Y:S02]  /*15950*/  PRMT R10, R3, 0x7610, R10 ;  /* 0x00007610030a7816 */ /* 0x001fe4000000000a */
[----:B------:R-:W4:Y:S01]  /*15960*/  LDL.LU R3, [R1+0x84] ;  /* 0x0000840001037983 */ /* 0x000f220000300800 */
[----:B------:R-:W-:-:S13]  /*15970*/  ISETP.GT.AND P0, PT, R0, 0x38, P2 ;  /* 0x000000380000780c */ /* 0x000fda0001704270 */
[----:B------:R0:W-:Y:S01]  /*15980*/  @P0 STG.E.U16 desc[UR36][R6.64+0x70], R10 ;  /* 0x0000700a06000986 */ /* 0x0001e2000c101524 */
[-C--:B--2---:R-:W-:Y:S01]  /*15990*/  FMUL R8, R8, R2.reuse ;  /* 0x0000000208087220 */ /* 0x084fe20000400000 */
[----:B----4-:R-:W-:-:S04]  /*159a0*/  FMUL R3, R3, R2 ;  /* 0x0000000203037220 */ /* 0x010fc80000400000 */
[----:B0-----:R-:W-:Y:S02]  /*159b0*/  F2FP.BF16.F32.PACK_AB R10, RZ, R8 ;  /* 0x00000008ff0a723e */ /* 0x001fe400000010ff */
[----:B------:R-:W-:Y:S02]  /*159c0*/  F2FP.BF16.F32.PACK_AB R8, RZ, R3 ;  /* 0x00000003ff08723e */ /* 0x000fe400000010ff */
[----:B------:R-:W2:Y:S01]  /*159d0*/  LDL.LU R3, [R1+0x88] ;  /* 0x0000880001037983 */ /* 0x000ea20000300800 */
[----:B------:R-:W-:Y:S01]  /*159e0*/  ISETP.GT.AND P1, PT, R0, 0x39, P2 ;  /* 0x000000390000780c */ /* 0x000fe20001724270 */
[----:B---3--:R-:W-:-:S05]  /*159f0*/  FMUL R9, R9, R2 ;  /* 0x0000000209097220 */ /* 0x008fca0000400000 */
[----:B------:R-:W-:-:S07]  /*15a00*/  F2FP.BF16.F32.PACK_AB R9, RZ, R9 ;  /* 0x00000009ff09723e */ /* 0x000fce00000010ff */
[----:B------:R0:W-:Y:S04]  /*15a10*/  @P1 STG.E.U16 desc[UR36][R6.64+0x72], R9 ;  /* 0x0000720906001986 */ /* 0x0001e8000c101524 */
[----:B0-----:R-:W3:Y:S01]  /*15a20*/  LDL.LU R9, [R1+0x94] ;  /* 0x0000940001097983 */ /* 0x001ee20000300800 */
[----:B--2---:R-:W-:-:S05]  /*15a30*/  FMUL R3, R3, R2 ;  /* 0x0000000203037220 */ /* 0x004fca0000400000 */
[----:B------:R-:W-:-:S04]  /*15a40*/  F2FP.BF16.F32.PACK_AB R3, RZ, R3 ;  /* 0x00000003ff03723e */ /* 0x000fc800000010ff */
[----:B------:R-:W-:Y:S02]  /*15a50*/  PRMT R12, R3, 0x7610, R12 ;  /* 0x00007610030c7816 */ /* 0x000fe4000000000c */
[----:B------:R-:W2:Y:S01]  /*15a60*/  LDL.LU R3, [R1+0x90] ;  /* 0x0000900001037983 */ /* 0x000ea20000300800 */
[----:B------:R-:W-:-:S13]  /*15a70*/  ISETP.GT.AND P4, PT, R0, 0x40, P3 ;  /* 0x000000400000780c */ /* 0x000fda0001f84270 */
[----:B------:R0:W-:Y:S01]  /*15a80*/  @P4 STG.E.U16 desc[UR36][R4.64+0x80], R10 ;  /* 0x0000800a04004986 */ /* 0x0001e2000c101524 */
[----:B--2---:R-:W-:-:S05]  /*15a90*/  FMUL R3, R3, R2 ;  /* 0x0000000203037220 */ /* 0x004fca0000400000 */
[----:B0-----:R-:W-:Y:S02]  /*15aa0*/  F2FP.BF16.F32.PACK_AB R10, RZ, R3 ;  /* 0x00000003ff0a723e */ /* 0x001fe400000010ff */
[----:B------:R-:W2:Y:S01]  /*15ab0*/  LDL.LU R3, [R1+0x98] ;  /* 0x0000980001037983 */ /* 0x000ea20000300800 */
[C---:B------:R-:W-:Y:S02]  /*15ac0*/  ISETP.GT.AND P5, PT, R0.reuse, 0x41, P3 ;  /* 0x000000410000780c */ /* 0x040fe40001fa4270 */
[C---:B------:R-:W-:Y:S01]  /*15ad0*/  ISETP.GT.AND P0, PT, R0.reuse, 0x40, P2 ;  /* 0x000000400000780c */ /* 0x040fe20001704270 */
[-C--:B---3--:R-:W-:Y:S01]  /*15ae0*/  FMUL R9, R9, R2.reuse ;  /* 0x0000000209097220 */ /* 0x088fe20000400000 */
[C---:B------:R-:W-:Y:S01]  /*15af0*/  ISETP.GT.AND P1, PT, R0.reuse, 0x41, P2 ;  /* 0x000000410000780c */ /* 0x040fe20001724270 */
[----:B------:R-:W-:Y:S01]  /*15b00*/  FMUL R11, R11, R2 ;  /* 0x000000020b0b7220 */ /* 0x000fe20000400000 */
[----:B------:R-:W-:Y:S02]  /*15b10*/  ISETP.GT.AND P4, PT, R0, 0x48, P3 ;  /* 0x000000480000780c */ /* 0x000fe40001f84270 */
[----:B------:R-:W-:-:S05]  /*15b20*/  F2FP.BF16.F32.PACK_AB R9, RZ, R9 ;  /* 0x00000009ff09723e */ /* 0x000fca00000010ff */
[----:B------:R0:W-:Y:S01]  /*15b30*/  @P5 STG.E.U16 desc[UR36][R4.64+0x82], R8 ;  /* 0x0000820804005986 */ /* 0x0001e2000c101524 */
[----:B------:R-:W-:-:S03]  /*15b40*/  ISETP.GT.AND P5, PT, R0, 0x49, P3 ;  /* 0x000000490000780c */ /* 0x000fc60001fa4270 */
[----:B------:R1:W-:Y:S01]  /*15b50*/  @P0 STG.E.U16 desc[UR36][R6.64+0x80], R12 ;  /* 0x0000800c06000986 */ /* 0x0003e2000c101524 */
[----:B------:R-:W-:Y:S02]  /*15b60*/  ISETP.GT.AND P0, PT, R0, 0x48, P2 ;  /* 0x000000480000780c */ /* 0x000fe40001704270 */
[----:B------:R-:W-:Y:S02]  /*15b70*/  F2FP.BF16.F32.PACK_AB R11, RZ, R11 ;  /* 0x0000000bff0b723e */ /* 0x000fe400000010ff */
[----:B0-----:R-:W-:-:S03]  /*15b80*/  PRMT R8, R10, 0x7610, R8 ;  /* 0x000076100a087816 */ /* 0x001fc60000000008 */
[----:B------:R-:W-:Y:S01]  /*15b90*/  @P1 STG.E.U16 desc[UR36][R6.64+0x82], R11 ;  /* 0x0000820b06001986 */ /* 0x000fe2000c101524 */
[----:B-1----:R-:W-:Y:S02]  /*15ba0*/  PRMT R12, R9, 0x7610, R12 ;  /* 0x00007610090c7816 */ /* 0x002fe4000000000c */
[C---:B------:R-:W-:Y:S01]  /*15bb0*/  ISETP.GT.AND P1, PT, R0.reuse, 0x49, P2 ;  /* 0x000000490000780c */ /* 0x040fe20001724270 */
[----:B------:R0:W-:Y:S01]  /*15bc0*/  @P4 STG.E.U16 desc[UR36][R4.64+0x90], R8 ;  /* 0x0000900804004986 */ /* 0x0001e2000c101524 */
[----:B------:R-:W-:-:S03]  /*15bd0*/  ISETP.GT.AND P4, PT, R0, 0x50, P3 ;  /* 0x000000500000780c */ /* 0x000fc60001f84270 */
[----:B------:R1:W-:Y:S01]  /*15be0*/  @P5 STG.E.U16 desc[UR36][R4.64+0x92], R12 ;  /* 0x0000920c04005986 */ /* 0x0003e2000c101524 */
[----:B0-----:R-:W-:Y:S01]  /*15bf0*/  FMUL R8, R233, R2 ;  /* 0x00000002e9087220 */ /* 0x001fe20000400000 */
[----:B------:R-:W-:-:S04]  /*15c00*/  ISETP.GT.AND P5, PT, R0, 0x51, P3 ;  /* 0x000000510000780c */ /* 0x000fc80001fa4270 */
[----:B------:R-:W-:-:S04]  /*15c10*/  F2FP.BF16.F32.PACK_AB R8, RZ, R8 ;  /* 0x00000008ff08723e */ /* 0x000fc800000010ff */
[----:B-1----:R-:W-:Y:S02]  /*15c20*/  PRMT R12, R8, 0x7610, R12 ;  /* 0x00007610080c7816 */ /* 0x002fe4000000000c */
[----:B------:R-:W-:Y:S01]  /*15c30*/  ISETP.GT.AND P6, PT, R0, 0x71, P3 ;  /* 0x000000710000780c */ /* 0x000fe20001fc4270 */
[----:B--2---:R-:W-:-:S05]  /*15c40*/  FMUL R3, R3, R2 ;  /* 0x0000000203037220 */ /* 0x004fca0000400000 */
[----:B------:R-:W-:Y:S01]  /*15c50*/  F2FP.BF16.F32.PACK_AB R10, RZ, R3 ;  /* 0x00000003ff0a723e */ /* 0x000fe200000010ff */
[----:B------:R-:W-:-:S05]  /*15c60*/  FMUL R3, R235, R2 ;  /* 0x00000002eb037220 */ /* 0x000fca0000400000 */
[----:B------:R-:W-:Y:S01]  /*15c70*/  F2FP.BF16.F32.PACK_AB R9, RZ, R3 ;  /* 0x00000003ff09723e */ /* 0x000fe200000010ff */
[-C--:B------:R-:W-:Y:S01]  /*15c80*/  FMUL R3, R234, R2.reuse ;  /* 0x00000002ea037220 */ /* 0x080fe20000400000 */
[----:B------:R0:W-:Y:S04]  /*15c90*/  @P0 STG.E.U16 desc[UR36][R6.64+0x90], R10 ;  /* 0x0000900a06000986 */ /* 0x0001e8000c101524 */
[----:B------:R-:W-:Y:S02]  /*15ca0*/  F2FP.BF16.F32.PACK_AB R3, RZ, R3 ;  /* 0x00000003ff03723e */ /* 0x000fe400000010ff */
[----:B------:R-:W-:Y:S01]  /*15cb0*/  PRMT R11, R9, 0x7610, R11 ;  /* 0x00007610090b7816 */ /* 0x000fe2000000000b */
[-C--:B------:R-:W-:Y:S01]  /*15cc0*/  FMUL R9, R232, R2.reuse ;  /* 0x00000002e8097220 */ /* 0x080fe20000400000 */
[----:B0-----:R-:W-:Y:S01]  /*15cd0*/  PRMT R10, R3, 0x7610, R10 ;  /* 0x00007610030a7816 */ /* 0x001fe2000000000a */
[----:B------:R-:W-:-:S02]  /*15ce0*/  FMUL R3, R231, R2 ;  /* 0x00000002e7037220 */ /* 0x000fc40000400000 */
[----:B------:R0:W-:Y:S01]  /*15cf0*/  @P1 STG.E.U16 desc[UR36][R6.64+0x92], R11 ;  /* 0x0000920b06001986 */ /* 0x0001e2000c101524 */
[----:B------:R-:W-:Y:S02]  /*15d00*/  ISETP.GT.AND P1, PT, R0, 0x50, P2 ;  /* 0x000000500000780c */ /* 0x000fe40001724270 */
[----:B------:R-:W-:Y:S02]  /*15d10*/  F2FP.BF16.F32.PACK_AB R9, RZ, R9 ;  /* 0x00000009ff09723e */ /* 0x000fe400000010ff */
[----:B------:R-:W-:Y:S01]  /*15d20*/  F2FP.BF16.F32.PACK_AB R8, RZ, R3 ;  /* 0x00000003ff08723e */ /* 0x000fe200000010ff */
[----:B------:R-:W-:Y:S01]  /*15d30*/  FMUL R3, R230, R2 ;  /* 0x00000002e6037220 */ /* 0x000fe20000400000 */
[C---:B------:R-:W-:Y:S01]  /*15d40*/  ISETP.GT.AND P0, PT, R0.reuse, 0x51, P2 ;  /* 0x000000510000780c */ /* 0x040fe20001704270 */
[----:B------:R1:W-:Y:S01]  /*15d50*/  @P4 STG.E.U16 desc[UR36][R4.64+0xa0], R10 ;  /* 0x0000a00a04004986 */ /* 0x0003e2000c101524 */
[----:B------:R-:W-:Y:S02]  /*15d60*/  ISETP.GT.AND P4, PT, R0, 0x58, P3 ;  /* 0x000000580000780c */ /* 0x000fe40001f84270 */
[----:B0-----:R-:W-:-:S02]  /*15d70*/  PRMT R11, R9, 0x7610, R11 ;  /* 0x00007610090b7816 */ /* 0x001fc4000000000b */
[----:B------:R-:W-:Y:S01]  /*15d80*/  F2FP.BF16.F32.PACK_AB R9, RZ, R3 ;  /* 0x00000003ff09723e */ /* 0x000fe200000010ff */
[-C--:B------:R-:W-:Y:S01]  /*15d90*/  FMUL R3, R228, R2.reuse ;  /* 0x00000002e4037220 */ /* 0x080fe20000400000 */
[----:B------:R-:W-:Y:S01]  /*15da0*/  PRMT R13, R8, 0x7610, R13 ;  /* 0x00007610080d7816 */ /* 0x000fe2000000000d */
[----:B------:R-:W-:Y:S01]  /*15db0*/  FMUL R8, R229, R2 ;  /* 0x00000002e5087220 */ /* 0x000fe20000400000 */
[----:B------:R-:W-:Y:S01]  /*15dc0*/  @P5 STG.E.U16 desc[UR36][R4.64+0xa2], R12 ;  /* 0x0000a20c04005986 */ /* 0x000fe2000c101524 */
[----:B------:R-:W-:Y:S02]  /*15dd0*/  ISETP.GT.AND P5, PT, R0, 0x59, P3 ;  /* 0x000000590000780c */ /* 0x000fe40001fa4270 */
[----:B------:R-:W-:Y:S01]  /*15de0*/  F2FP.BF16.F32.PACK_AB R3, RZ, R3 ;  /* 0x00000003ff03723e */ /* 0x000fe200000010ff */
[----:B------:R0:W-:Y:S01]  /*15df0*/  @P1 STG.E.U16 desc[UR36][R6.64+0xa0], R11 ;  /* 0x0000a00b06001986 */ /* 0x0001e2000c101524 */
[----:B-1----:R-:W-:Y:S01]  /*15e00*/  F2FP.BF16.F32.PACK_AB R10, RZ, R8 ;  /* 0x00000008ff0a723e */ /* 0x002fe200000010ff */
[----:B------:R-:W-:-:S02]  /*15e10*/  FMUL R8, R227, R2 ;  /* 0x00000002e3087220 */ /* 0x000fc40000400000 */
[----:B------:R-:W-:Y:S01]  /*15e20*/  @P0 STG.E.U16 desc[UR36][R6.64+0xa2], R13 ;  /* 0x0000a20d06000986 */ /* 0x000fe2000c101524 */
[C---:B------:R-:W-:Y:S02]  /*15e30*/  ISETP.GT.AND P0, PT, R0.reuse, 0x58, P2 ;  /* 0x000000580000780c */ /* 0x040fe40001704270 */
[C---:B------:R-:W-:Y:S01]  /*15e40*/  ISETP.GT.AND P1, PT, R0.reuse, 0x59, P2 ;  /* 0x000000590000780c */ /* 0x040fe20001724270 */
[----:B------:R1:W-:Y:S01]  /*15e50*/  @P4 STG.E.U16 desc[UR36][R4.64+0xb0], R9 ;  /* 0x0000b00904004986 */ /* 0x0003e2000c101524 */
[----:B------:R-:W-:Y:S02]  /*15e60*/  ISETP.GT.AND P4, PT, R0, 0x60, P3 ;  /* 0x000000600000780c */ /* 0x000fe40001f84270 */
[----:B0-----:R-:W-:Y:S01]  /*15e70*/  PRMT R11, R3, 0x7610, R11 ;  /* 0x00007610030b7816 */ /* 0x001fe2000000000b */
[----:B------:R-:W-:Y:S01]  /*15e80*/  FMUL R3, R226, R2 ;  /* 0x00000002e2037220 */ /* 0x000fe20000400000 */
[----:B------:R-:W-:Y:S01]  /*15e90*/  F2FP.BF16.F32.PACK_AB R8, RZ, R8 ;  /* 0x00000008ff08723e */ /* 0x000fe200000010ff */
[----:B------:R0:W-:Y:S03]  /*15ea0*/  @P5 STG.E.U16 desc[UR36][R4.64+0xb2], R10 ;  /* 0x0000b20a04005986 */ /* 0x0001e6000c101524 */
[----:B-1----:R-:W-:Y:S01]  /*15eb0*/  F2FP.BF16.F32.PACK_AB R9, RZ, R3 ;  /* 0x00000003ff09723e */ /* 0x002fe200000010ff */
[-C--:B------:R-:W-:Y:S01]  /*15ec0*/  FMUL R3, R225, R2.reuse ;  /* 0x00000002e1037220 */ /* 0x080fe20000400000 */
[----:B------:R-:W-:Y:S01]  /*15ed0*/  PRMT R12, R8, 0x7610, R12 ;  /* 0x00007610080c7816 */ /* 0x000fe2000000000c */
[----:B------:R-:W-:Y:S01]  /*15ee0*/  FMUL R8, R224, R2 ;  /* 0x00000002e0087220 */ /* 0x000fe20000400000 */
[----:B------:R1:W-:Y:S01]  /*15ef0*/  @P0 STG.E.U16 desc[UR36][R6.64+0xb0], R11 ;  /* 0x0000b00b06000986 */ /* 0x0003e2000c101524 */
[----:B0-----:R-:W-:-:S02]  /*15f00*/  PRMT R10, R9, 0x7610, R10 ;  /* 0x00007610090a7816 */ /* 0x001fc4000000000a */
[----:B------:R-:W-:Y:S01]  /*15f10*/  F2FP.BF16.F32.PACK_AB R3, RZ, R3 ;  /* 0x00000003ff03723e */ /* 0x000fe200000010ff */
[----:B------:R0:W-:Y:S01]  /*15f20*/  @P1 STG.E.U16 desc[UR36][R6.64+0xb2], R12 ;  /* 0x0000b20c06001986 */ /* 0x0001e2000c101524 */
[C---:B------:R-:W-:Y:S01]  /*15f30*/  ISETP.GT.AND P5, PT, R0.reuse, 0x61, P3 ;  /* 0x000000610000780c */ /* 0x040fe20001fa4270 */
[-C--:B------:R-:W-:Y:S01]  /*15f40*/  FMUL R9, R223, R2.reuse ;  /* 0x00000002df097220 */ /* 0x080fe20000400000 */
[C---:B------:R-:W-:Y:S01]  /*15f50*/  ISETP.GT.AND P1, PT, R0.reuse, 0x60, P2 ;  /* 0x000000600000780c */ /* 0x040fe20001724270 */
[----:B------:R-:W-:Y:S01]  /*15f60*/  @P4 STG.E.U16 desc[UR36][R4.64+0xc0], R10 ;  /* 0x0000c00a04004986 */ /* 0x000fe2000c101524 */
[----:B------:R-:W-:Y:S02]  /*15f70*/  ISETP.GT.AND P4, PT, R0, 0x61, P2 ;  /* 0x000000610000780c */ /* 0x000fe40001784270 */
[----:B-1----:R-:W-:Y:S01]  /*15f80*/  PRMT R11, R3, 0x7610, R11 ;  /* 0x00007610030b7816 */ /* 0x002fe2000000000b */
[----:B------:R-:W-:Y:S01]  /*15f90*/  FMUL R3, R222, R2 ;  /* 0x00000002de037220 */ /* 0x000fe20000400000 */
[----:B------:R-:W-:-:S02]  /*15fa0*/  F2FP.BF16.F32.PACK_AB R8, RZ, R8 ;  /* 0x00000008ff08723e */ /* 0x000fc400000010ff */
[----:B------:R-:W-:Y:S02]  /*15fb0*/  F2FP.BF16.F32.PACK_AB R9, RZ, R9 ;  /* 0x00000009ff09723e */ /* 0x000fe400000010ff */
[----:B0-----:R-:W-:Y:S02]  /*15fc0*/  PRMT R12, R8, 0x7610, R12 ;  /* 0x00007610080c7816 */ /* 0x001fe4000000000c */
[----:B------:R-:W-:Y:S01]  /*15fd0*/  F2FP.BF16.F32.PACK_AB R8, RZ, R3 ;  /* 0x00000003ff08723e */ /* 0x000fe200000010ff */
[-C--:B------:R-:W-:Y:S01]  /*15fe0*/  FMUL R3, R221, R2.reuse ;  /* 0x00000002dd037220 */ /* 0x080fe20000400000 */
[----:B------:R-:W-:Y:S01]  /*15ff0*/  PRMT R13, R9, 0x7610, R13 ;  /* 0x00007610090d7816 */ /* 0x000fe2000000000d */
[----:B------:R0:W-:Y:S01]  /*16000*/  @P5 STG.E.U16 desc[UR36][R4.64+0xc2], R11 ;  /* 0x0000c20b04005986 */ /* 0x0001e2000c101524 */
[----:B------:R-:W-:Y:S02]  /*16010*/  ISETP.GT.AND P0, PT, R0, 0x68, P3 ;  /* 0x000000680000780c */ /* 0x000fe40001f04270 */
[----:B------:R-:W-:Y:S01]  /*16020*/  F2FP.BF16.F32.PACK_AB R9, RZ, R3 ;  /* 0x00000003ff09723e */ /* 0x000fe200000010ff */
[----:B------:R1:W-:Y:S01]  /*16030*/  @P1 STG.E.U16 desc[UR36][R6.64+0xc0], R12 ;  /* 0x0000c00c06001986 */ /* 0x0003e2000c101524 */
[----:B------:R-:W-:-:S03]  /*16040*/  FMUL R3, R219, R2 ;  /* 0x00000002db037220 */ /* 0x000fc60000400000 */
[----:B------:R-:W-:Y:S01]  /*16050*/  @P4 STG.E.U16 desc[UR36][R6.64+0xc2], R13 ;  /* 0x0000c20d06004986 */ /* 0x000fe2000c101524 */
[----:B------:R-:W-:Y:S02]  /*16060*/  ISETP.GT.AND P4, PT, R0, 0x69, P3 ;  /* 0x000000690000780c */ /* 0x000fe40001f84270 */
[----:B------:R-:W-:Y:S01]  /*16070*/  PRMT R14, R8, 0x7610, R14 ;  /* 0x00007610080e7816 */ /* 0x000fe2000000000e */
[-C--:B------:R-:W-:Y:S01]  /*16080*/  FMUL R8, R220, R2.reuse ;  /* 0x00000002dc087220 */ /* 0x080fe20000400000 */
[----:B------:R-:W-:Y:S02]  /*16090*/  F2FP.BF16.F32.PACK_AB R3, RZ, R3 ;  /* 0x00000003ff03723e */ /* 0x000fe400000010ff */
[----:B------:R-:W-:Y:S01]  /*160a0*/  ISETP.GT.AND P1, PT, R0, 0x68, P2 ;  /* 0x000000680000780c */ /* 0x000fe20001724270 */
[----:B------:R-:W-:Y:S01]  /*160b0*/  @P0 STG.E.U16 desc[UR36][R4.64+0xd0], R14 ;  /* 0x0000d00e04000986 */ /* 0x000fe2000c101524 */
[----:B0-----:R-:W-:Y:S01]  /*160c0*/  PRMT R11, R3, 0x7610, R11 ;  /* 0x00007610030b7816 */ /* 0x001fe2000000000b */
[----:B------:R-:W-:Y:S01]  /*160d0*/  FMUL R3, R217, R2 ;  /* 0x00000002d9037220 */ /* 0x000fe20000400000 */
[----:B------:R-:W-:Y:S01]  /*160e0*/  F2FP.BF16.F32.PACK_AB R10, RZ, R8 ;  /* 0x00000008ff0a723e */ /* 0x000fe200000010ff */
[----:B------:R-:W-:Y:S01]  /*160f0*/  FMUL R8, R218, R2 ;  /* 0x00000002da087220 */ /* 0x000fe20000400000 */
[C---:B------:R-:W-:Y:S01]  /*16100*/  ISETP.GT.AND P0, PT, R0.reuse, 0x69, P2 ;  /* 0x000000690000780c */ /* 0x040fe20001704270 */
[----:B------:R0:W-:Y:S01]  /*16110*/  @P4 STG.E.U16 desc[UR36][R4.64+0xd2], R9 ;  /* 0x0000d20904004986 */ /* 0x0001e2000c101524 */
[----:B------:R-:W-:-:S02]  /*16120*/  ISETP.GT.AND P5, PT, R0, 0x70, P3 ;  /* 0x000000700000780c */ /* 0x000fc40001fa4270 */
[----:B------:R-:W-:-:S04]  /*16130*/  F2FP.BF16.F32.PACK_AB R8, RZ, R8 ;  /* 0x00000008ff08723e */ /* 0x000fc800000010ff */
[----:B-1----:R-:W-:Y:S02]  /*16140*/  PRMT R12, R8, 0x7610, R12 ;  /* 0x00007610080c7816 */ /* 0x002fe4000000000c */
[----:B0-----:R-:W-:Y:S01]  /*16150*/  F2FP.BF16.F32.PACK_AB R9, RZ, R3 ;  /* 0x00000003ff09723e */ /* 0x001fe200000010ff */
[-C--:B------:R-:W-:Y:S01]  /*16160*/  FMUL R3, R216, R2.reuse ;  /* 0x00000002d8037220 */ /* 0x080fe20000400000 */
[----:B------:R-:W-:Y:S01]  /*16170*/  FMUL R8, R215, R2 ;  /* 0x00000002d7087220 */ /* 0x000fe20000400000 */
[----:B------:R0:W-:Y:S03]  /*16180*/  @P1 STG.E.U16 desc[UR36][R6.64+0xd0], R10 ;  /* 0x0000d00a06001986 */ /* 0x0001e6000c101524 */
[----:B------:R-:W-:Y:S01]  /*16190*/  F2FP.BF16.F32.PACK_AB R3, RZ, R3 ;  /* 0x00000003ff03723e */ /* 0x000fe200000010ff */
[----:B------:R1:W-:Y:S01]  /*161a0*/  @P0 STG.E.U16 desc[UR36][R6.64+0xd2], R11 ;  /* 0x0000d20b06000986 */ /* 0x0003e2000c101524 */
[----:B------:R-:W-:-:S02]  /*161b0*/  ISETP.GT.AND P1, PT, R0, 0x70, P2 ;  /* 0x000000700000780c */ /* 0x000fc40001724270 */
[----:B------:R-:W-:Y:S01]  /*161c0*/  F2FP.BF16.F32.PACK_AB R8, RZ, R8 ;  /* 0x00000008ff08723e */ /* 0x000fe200000010ff */
[----:B------:R2:W-:Y:S01]  /*161d0*/  @P5 STG.E.U16 desc[UR36][R4.64+0xe0], R12 ;  /* 0x0000e00c04005986 */ /* 0x0005e2000c101524 */
[----:B0-----:R-:W-:Y:S01]  /*161e0*/  PRMT R10, R9, 0x7610, R10 ;  /* 0x00007610090a7816 */ /* 0x001fe2000000000a */
[-C--:B------:R-:W-:Y:S01]  /*161f0*/  FMUL R9, R214, R2.reuse ;  /* 0x00000002d6097220 */ /* 0x080fe20000400000 */
[----:B-1----:R-:W-:Y:S01]  /*16200*/  PRMT R11, R3, 0x7610, R11 ;  /* 0x00007610030b7816 */ /* 0x002fe2000000000b */
[----:B------:R-:W-:-:S03]  /*16210*/  FMUL R3, R213, R2 ;  /* 0x00000002d5037220 */ /* 0x000fc60000400000 */
[----:B------:R-:W-:Y:S02]  /*16220*/  F2FP.BF16.F32.PACK_AB R9, RZ, R9 ;  /* 0x00000009ff09723e */ /* 0x000fe400000010ff */
[----:B--2---:R-:W-:Y:S02]  /*16230*/  PRMT R12, R8, 0x7610, R12 ;  /* 0x00007610080c7816 */ /* 0x004fe4000000000c */
[----:B------:R-:W-:Y:S01]  /*16240*/  F2FP.BF16.F32.PACK_AB R8, RZ, R3 ;  /* 0x00000003ff08723e */ /* 0x000fe200000010ff */
[----:B------:R-:W-:Y:S01]  /*16250*/  FMUL R3, R212, R2 ;  /* 0x00000002d4037220 */ /* 0x000fe20000400000 */
[C---:B------:R-:W-:Y:S02]  /*16260*/  ISETP.GT.AND P4, PT, R0.reuse, 0x71, P2 ;  /* 0x000000710000780c */ /* 0x040fe40001784270 */
[----:B------:R-:W-:Y:S01]  /*16270*/  ISETP.GT.AND P5, PT, R0, 0x78, P3 ;  /* 0x000000780000780c */ /* 0x000fe20001fa4270 */
[----:B------:R0:W-:Y:S01]  /*16280*/  @P6 STG.E.U16 desc[UR36][R4.64+0xe2], R10 ;  /* 0x0000e20a04006986 */ /* 0x0001e2000c101524 */
[----:B------:R-:W-:-:S02]  /*16290*/  PRMT R13, R9, 0x7610, R13 ;  /* 0x00007610090d7816 */ /* 0x000fc4000000000d */
[----:B------:R-:W-:Y:S01]  /*162a0*/  F2FP.BF16.F32.PACK_AB R9, RZ, R3 ;  /* 0x00000003ff09723e */ /* 0x000fe200000010ff */
[----:B------:R1:W-:Y:S01]  /*162b0*/  @P1 STG.E.U16 desc[UR36][R6.64+0xe0], R11 ;  /* 0x0000e00b06001986 */ /* 0x0003e2000c101524 */
[----:B------:R-:W-:Y:S01]  /*162c0*/  ISETP.GT.AND P0, PT, R0, 0x79, P3 ;  /* 0x000000790000780c */ /* 0x000fe20001f04270 */
[-C--:B------:R-:W-:Y:S01]  /*162d0*/  FMUL R3, R210, R2.reuse ;  /* 0x00000002d2037220 */ /* 0x080fe20000400000 */
[----:B------:R-:W-:Y:S02]  /*162e0*/  ISETP.GT.AND P1, PT, R0, 0x78, P2 ;  /* 0x000000780000780c */ /* 0x000fe40001724270 */
[----:B------:R-:W-:Y:S01]  /*162f0*/  PRMT R14, R8, 0x7610, R14 ;  /* 0x00007610080e7816 */ /* 0x000fe2000000000e */
[----:B------:R-:W-:Y:S01]  /*16300*/  FMUL R8, R211, R2 ;  /* 0x00000002d3087220 */ /* 0x000fe20000400000 */
[----:B------:R-:W-:Y:S01]  /*16310*/  F2FP.BF16.F32.PACK_AB R3, RZ, R3 ;  /* 0x00000003ff03723e */ /* 0x000fe200000010ff */
[----:B------:R2:W-:Y:S01]  /*16320*/  @P4 STG.E.U16 desc[UR36][R6.64+0xe2], R12 ;  /* 0x0000e20c06004986 */ /* 0x0005e2000c101524 */
[----:B------:R-:W-:-:S02]  /*16330*/  ISETP.GT.AND P4, PT, R0, 0x79, P2 ;  /* 0x000000790000780c */ /* 0x000fc40001784270 */
[----:B0-----:R-:W-:Y:S01]  /*16340*/  F2FP.BF16.F32.PACK_AB R10, RZ, R8 ;  /* 0x00000008ff0a723e */ /* 0x001fe200000010ff */
[----:B------:R-:W-:Y:S01]  /*16350*/  @P5 STG.E.U16 desc[UR36][R4.64+0xf0], R13 ;  /* 0x0000f00d04005986 */ /* 0x000fe2000c101524 */
[----:B-1----:R-:W-:Y:S01]  /*16360*/  PRMT R11, R3, 0x7610, R11 ;  /* 0x00007610030b7816 */ /* 0x002fe2000000000b */
[-C--:B------:R-:W-:Y:S01]  /*16370*/  FMUL R3, R208, R2.reuse ;  /* 0x00000002d0037220 */ /* 0x080fe20000400000 */
[----:B------:R-:W-:Y:S01]  /*16380*/  FMUL R8, R209, R2 ;  /* 0x00000002d1087220 */ /* 0x000fe20000400000 */
[C---:B------:R-:W-:Y:S01]  /*16390*/  ISETP.GT.AND P5, PT, R0.reuse, 0x80, P3 ;  /* 0x000000800000780c */ /* 0x040fe20001fa4270 */
[----:B------:R-:W-:Y:S01]  /*163a0*/  @P0 STG.E.U16 desc[UR36][R4.64+0xf2], R14 ;  /* 0x0000f20e04000986 */ /* 0x000fe2000c101524 */
[----:B------:R-:W-:-:S03]  /*163b0*/  ISETP.GT.AND P6, PT, R0, 0x81, P3 ;  /* 0x000000810000780c */ /* 0x000fc60001fc4270 */
[----:B------:R0:W-:Y:S01]  /*163c0*/  @P1 STG.E.U16 desc[UR36][R6.64+0xf0], R9 ;  /* 0x0000f00906001986 */ /* 0x0001e2000c101524 */
[----:B------:R-:W-:-:S04]  /*163d0*/  F2FP.BF16.F32.PACK_AB R8, RZ, R8 ;  /* 0x00000008ff08723e */ /* 0x000fc800000010ff */
[----:B--2---:R-:W-:Y:S01]  /*163e0*/  PRMT R12, R8, 0x7610, R12 ;  /* 0x00007610080c7816 */ /* 0x004fe2000000000c */
[-C--:B------:R-:W-:Y:S01]  /*163f0*/  FMUL R8, R206, R2.reuse ;  /* 0x00000002ce087220 */ /* 0x080fe20000400000 */
[----:B0-----:R-:W-:Y:S01]  /*16400*/  F2FP.BF16.F32.PACK_AB R9, RZ, R3 ;  /* 0x00000003ff09723e */ /* 0x001fe200000010ff */
[----:B------:R-:W-:Y:S01]  /*16410*/  FMUL R3, R207, R2 ;  /* 0x00000002cf037220 */ /* 0x000fe20000400000 */
[----:B------:R0:W-:Y:S01]  /*16420*/  @P4 STG.E.U16 desc[UR36][R6.64+0xf2], R10 ;  /* 0x0000f20a06004986 */ /* 0x0001e2000c101524 */
[----:B------:R-:W-:-:S03]  /*16430*/  ISETP.GT.AND P0, PT, R0, 0x80, P2 ;  /* 0x000000800000780c */ /* 0x000fc60001704270 */
[----:B------:R-:W-:Y:S01]  /*16440*/  F2FP.BF16.F32.PACK_AB R3, RZ, R3 ;  /* 0x00000003ff03723e */ /* 0x000fe200000010ff */
[----:B------:R1:W-:Y:S01]  /*16450*/  @P5 STG.E.U16 desc[UR36][R4.64+0x100], R11 ;  /* 0x0001000b04005986 */ /* 0x0003e2000c101524 */
[----:B------:R-:W-:Y:S02]  /*16460*/  ISETP.GT.AND P1, PT, R0, 0x81, P2 ;  /* 0x000000810000780c */ /* 0x000fe40001724270 */
[----:B------:R-:W-:Y:S01]  /*16470*/  F2FP.BF16.F32.PACK_AB R8, RZ, R8 ;  /* 0x00000008ff08723e */ /* 0x000fe200000010ff */
[----:B------:R2:W-:Y:S01]  /*16480*/  @P6 STG.E.U16 desc[UR36][R4.64+0x102], R12 ;  /* 0x0001020c04006986 */ /* 0x0005e2000c101524 */
[----:B0-----:R-:W-:Y:S01]  /*16490*/  PRMT R10, R9, 0x7610, R10 ;  /* 0x00007610090a7816 */ /* 0x001fe2000000000a */
[-C--:B------:R-:W-:Y:S01]  /*164a0*/  FMUL R9, R205, R2.reuse ;  /* 0x00000002cd097220 */ /* 0x080fe20000400000 */
[----:B-1----:R-:W-:Y:S01]  /*164b0*/  PRMT R11, R3, 0x7610, R11 ;  /* 0x00007610030b7816 */ /* 0x002fe2000000000b */
[----:B------:R-:W-:Y:S01]  /*164c0*/  FMUL R3, R204, R2 ;  /* 0x00000002cc037220 */ /* 0x000fe20000400000 */
[----:B------:R-:W-:-:S02]  /*164d0*/  ISETP.GT.AND P4, PT, R0, 0x88, P3 ;  /* 0x000000880000780c */ /* 0x000fc40001f84270 */
[----:B--2---:R-:W-:Y:S02]  /*164e0*/  PRMT R12, R8, 0x7610, R12 ;  /* 0x00007610080c7816 */ /* 0x004fe4000000000c */
[----:B------:R-:W-:Y:S01]  /*164f0*/  F2FP.BF16.F32.PACK_AB R8, RZ, R3 ;  /* 0x00000003ff08723e */ /* 0x000fe200000010ff */
[-C--:B------:R-:W-:Y:S01]  /*16500*/  FMUL R3, R203, R2.reuse ;  /* 0x00000002cb037220 */ /* 0x080fe20000400000 */
[----:B------:R-:W-:Y:S02]  /*16510*/  F2FP.BF16.F32.PACK_AB R9, RZ, R9 ;  /* 0x00000009ff09723e */ /* 0x000fe400000010ff */
[C---:B------:R-:W-:Y:S01]  /*16520*/  ISETP.GT.AND P5, PT, R0.reuse, 0x89, P3 ;  /* 0x000000890000780c */ /* 0x040fe20001fa4270 */
[----:B------:R0:W-:Y:S01]  /*16530*/  @P0 STG.E.U16 desc[UR36][R6.64+0x100], R10 ;  /* 0x0001000a06000986 */ /* 0x0001e2000c101524 */
[----:B------:R-:W-:Y:S02]  /*16540*/  PRMT R13, R9, 0x7610, R13 ;  /* 0x00007610090d7816 */ /* 0x000fe4000000000d */
[----:B------:R-:W-:Y:S01]  /*16550*/  F2FP.BF16.F32.PACK_AB R9, RZ, R3 ;  /* 0x00000003ff09723e */ /* 0x000fe200000010ff */
[----:B------:R1:W-:Y:S01]  /*16560*/  @P1 STG.E.U16 desc[UR36][R6.64+0x102], R11 ;  /* 0x0001020b06001986 */ /* 0x0003e2000c101524 */
[C---:B------:R-:W-:Y:S01]  /*16570*/  ISETP.GT.AND P0, PT, R0.reuse, 0x88, P2 ;  /* 0x000000880000780c */ /* 0x040fe20001704270 */
[----:B------:R-:W-:Y:S01]  /*16580*/  FMUL R3, R201, R2 ;  /* 0x00000002c9037220 */ /* 0x000fe20000400000 */
[----:B------:R-:W-:-:S02]  /*16590*/  ISETP.GT.AND P1, PT, R0, 0x89, P2 ;  /* 0x000000890000780c */ /* 0x000fc40001724270 */
[----:B------:R-:W-:Y:S01]  /*165a0*/  PRMT R14, R8, 0x7610, R14 ;  /* 0x00007610080e7816 */ /* 0x000fe2000000000e */
[----:B------:R-:W-:Y:S01]  /*165b0*/  FMUL R8, R202, R2 ;  /* 0x00000002ca087220 */ /* 0x000fe20000400000 */
[----:B------:R-:W-:Y:S01]  /*165c0*/  F2FP.BF16.F32.PACK_AB R3, RZ, R3 ;  /* 0x00000003ff03723e */ /* 0x000fe200000010ff */
[----:B------:R2:W-:Y:S01]  /*165d0*/  @P4 STG.E.U16 desc[UR36][R4.64+0x110], R12 ;  /* 0x0001100c04004986 */ /* 0x0005e2000c101524 */
[----:B------:R-:W-:Y:S02]  /*165e0*/  ISETP.GT.AND P4, PT, R0, 0x90, P3 ;  /* 0x000000900000780c */ /* 0x000fe40001f84270 */
        /* <DEDUP_REMOVED lines=9> */
[----:B------:R-:W-:Y:S02]  /*16680*/  F2FP.BF16.F32.PACK_AB R8, RZ, R8 ;  /* 0x00000008ff08723e */ /* 0x000fe400000010ff */
[----:B------:R-:W-:Y:S01]  /*16690*/  ISETP.GT.AND P1, PT, R0, 0x91, P2 ;  /* 0x000000910000780c */ /* 0x000fe20001724270 */
[----:B------:R1:W-:Y:S01]  /*166a0*/  @P4 STG.E.U16 desc[UR36][R4.64+0x120], R10 ;  /* 0x0001200a04004986 */ /* 0x0003e2000c101524 */
[----:B--2---:R-:W-:Y:S01]  /*166b0*/  PRMT R12, R8, 0x7610, R12 ;  /* 0x00007610080c7816 */ /* 0x004fe2000000000c */
[-C--:B------:R-:W-:Y:S01]  /*166c0*/  FMUL R8, R197, R2.reuse ;  /* 0x00000002c5087220 */ /* 0x080fe20000400000 */
[----:B0-----:R-:W-:Y:S01]  /*166d0*/  F2FP.BF16.F32.PACK_AB R9, RZ, R3 ;  /* 0x00000003ff09723e */ /* 0x001fe200000010ff */
[----:B------:R-:W-:Y:S01]  /*166e0*/  FMUL R3, R198, R2 ;  /* 0x00000002c6037220 */ /* 0x000fe20000400000 */
[----:B------:R-:W-:Y:S01]  /*166f0*/  ISETP.GT.AND P4, PT, R0, 0x98, P3 ;  /* 0x000000980000780c */ /* 0x000fe20001f84270 */
[----:B------:R0:W-:Y:S03]  /*16700*/  @P5 STG.E.U16 desc[UR36][R4.64+0x122], R11 ;  /* 0x0001220b04005986 */ /* 0x0001e6000c101524 */
[----:B------:R-:W-:-:S02]  /*16710*/  F2FP.BF16.F32.PACK_AB R3, RZ, R3 ;  /* 0x00000003ff03723e */ /* 0x000fc400000010ff */
[----:B-1----:R-:W-:Y:S01]  /*16720*/  PRMT R10, R9, 0x7610, R10 ;  /* 0x00007610090a7816 */ /* 0x002fe2000000000a */
[----:B------:R-:W-:Y:S01]  /*16730*/  FMUL R9, R196, R2 ;  /* 0x00000002c4097220 */ /* 0x000fe20000400000 */
[----:B------:R-:W-:Y:S01]  /*16740*/  F2FP.BF16.F32.PACK_AB R8, RZ, R8 ;  /* 0x00000008ff08723e */ /* 0x000fe200000010ff */
[----:B------:R1:W-:Y:S01]  /*16750*/  @P0 STG.E.U16 desc[UR36][R6.64+0x120], R12 ;  /* 0x0001200c06000986 */ /* 0x0003e2000c101524 */
[----:B0-----:R-:W-:Y:S01]  /*16760*/  PRMT R11, R3, 0x7610, R11 ;  /* 0x00007610030b7816 */ /* 0x001fe2000000000b */
[----:B------:R-:W-:Y:S01]  /*16770*/  FMUL R3, R195, R2 ;  /* 0x00000002c3037220 */ /* 0x000fe20000400000 */
[C---:B------:R-:W-:Y:S01]  /*16780*/  ISETP.GT.AND P5, PT, R0.reuse, 0x99, P3 ;  /* 0x000000990000780c */ /* 0x040fe20001fa4270 */
[----:B------:R0:W-:Y:S01]  /*16790*/  @P1 STG.E.U16 desc[UR36][R6.64+0x122], R10 ;  /* 0x0001220a06001986 */ /* 0x0001e2000c101524 */
[----:B------:R-:W-:Y:S02]  /*167a0*/  ISETP.GT.AND P1, PT, R0, 0x98, P2 ;  /* 0x000000980000780c */ /* 0x000fe40001724270 */
[----:B------:R-:W-:-:S02]  /*167b0*/  F2FP.BF16.F32.PACK_AB R9, RZ, R9 ;  /* 0x00000009ff09723e */ /* 0x000fc400000010ff */
[----:B-1----:R-:W-:Y:S02]  /*167c0*/  PRMT R12, R8, 0x7610, R12 ;  /* 0x00007610080c7816 */ /* 0x002fe4000000000c */
[----:B------:R-:W-:Y:S01]  /*167d0*/  F2FP.BF16.F32.PACK_AB R8, RZ, R3 ;  /* 0x00000003ff08723e */ /* 0x000fe200000010ff */
[-C--:B------:R-:W-:Y:S01]  /*167e0*/  FMUL R3, R194, R2.reuse ;  /* 0x00000002c2037220 */ /* 0x080fe20000400000 */
[C---:B------:R-:W-:Y:S01]  /*167f0*/  ISETP.GT.AND P0, PT, R0.reuse, 0x99, P2 ;  /* 0x000000990000780c */ /* 0x040fe20001704270 */
[----:B------:R1:W-:Y:S01]  /*16800*/  @P4 STG.E.U16 desc[UR36][R4.64+0x130], R11 ;  /* 0x0001300b04004986 */ /* 0x0003e2000c101524 */
[----:B------:R-:W-:Y:S02]  /*16810*/  ISETP.GT.AND P4, PT, R0, 0xa0, P3 ;  /* 0x000000a00000780c */ /* 0x000fe40001f84270 */
[----:B------:R-:W-:Y:S02]  /*16820*/  PRMT R13, R9, 0x7610, R13 ;  /* 0x00007610090d7816 */ /* 0x000fe4000000000d */
[----:B------:R-:W-:Y:S01]  /*16830*/  F2FP.BF16.F32.PACK_AB R9, RZ, R3 ;  /* 0x00000003ff09723e */ /* 0x000fe200000010ff */
[-C--:B------:R-:W-:Y:S01]  /*16840*/  FMUL R3, R192, R2.reuse ;  /* 0x00000002c0037220 */ /* 0x080fe20000400000 */
[----:B------:R-:W-:Y:S01]  /*16850*/  PRMT R14, R8, 0x7610, R14 ;  /* 0x00007610080e7816 */ /* 0x000fe2000000000e */
[----:B------:R-:W-:Y:S01]  /*16860*/  FMUL R8, R193, R2 ;  /* 0x00000002c1087220 */ /* 0x000fe20000400000 */
[----:B------:R2:W-:Y:S01]  /*16870*/  @P5 STG.E.U16 desc[UR36][R4.64+0x132], R12 ;  /* 0x0001320c04005986 */ /* 0x0005e2000c101524 */
[----:B------:R-:W-:-:S02]  /*16880*/  ISETP.GT.AND P5, PT, R0, 0xa1, P3 ;  /* 0x000000a10000780c */ /* 0x000fc40001fa4270 */
[----:B------:R-:W-:Y:S01]  /*16890*/  F2FP.BF16.F32.PACK_AB R3, RZ, R3 ;  /* 0x00000003ff03723e */ /* 0x000fe200000010ff */
[----:B------:R-:W-:Y:S01]  /*168a0*/  @P1 STG.E.U16 desc[UR36][R6.64+0x130], R13 ;  /* 0x0001300d06001986 */ /* 0x000fe2000c101524 */
[----:B0-----:R-:W-:Y:S01]  /*168b0*/  F2FP.BF16.F32.PACK_AB R10, RZ, R8 ;  /* 0x00000008ff0a723e */ /* 0x001fe200000010ff */
[-C--:B------:R-:W-:Y:S01]  /*168c0*/  FMUL R8, R191, R2.reuse ;  /* 0x00000002bf087220 */ /* 0x080fe20000400000 */
[----:B-1----:R-:W-:Y:S01]  /*168d0*/  PRMT R11, R3, 0x7610, R11 ;  /* 0x00007610030b7816 */ /* 0x002fe2000000000b */
[----:B------:R-:W-:Y:S01]  /*168e0*/  @P0 STG.E.U16 desc[UR36][R6.64+0x132], R14 ;  /* 0x0001320e06000986 */ /* 0x000fe2000c101524 */
[----:B------:R-:W-:Y:S01]  /*168f0*/  ISETP.GT.AND P0, PT, R0, 0xa0, P2 ;  /* 0x000000a00000780c */ /* 0x000fe20001704270 */
[----:B------:R-:W-:Y:S01]  /*16900*/  FMUL R3, R190, R2 ;  /* 0x00000002be037220 */ /* 0x000fe20000400000 */
[C---:B------:R-:W-:Y:S01]  /*16910*/  ISETP.GT.AND P1, PT, R0.reuse, 0xa1, P2 ;  /* 0x000000a10000780c */ /* 0x040fe20001724270 */
[----:B------:R0:W-:Y:S01]  /*16920*/  @P4 STG.E.U16 desc[UR36][R4.64+0x140], R9 ;  /* 0x0001400904004986 */ /* 0x0001e2000c101524 */
[----:B------:R-:W-:-:S02]  /*16930*/  ISETP.GT.AND P4, PT, R0, 0xa8, P3 ;  /* 0x000000a80000780c */ /* 0x000fc40001f84270 */
[----:B------:R-:W-:Y:S01]  /*16940*/  F2FP.BF16.F32.PACK_AB R8, RZ, R8 ;  /* 0x00000008ff08723e */ /* 0x000fe200000010ff */
[----:B------:R1:W-:Y:S03]  /*16950*/  @P5 STG.E.U16 desc[UR36][R4.64+0x142], R10 ;  /* 0x0001420a04005986 */ /* 0x0003e6000c101524 */
[----:B--2---:R-:W-:Y:S02]  /*16960*/  PRMT R12, R8, 0x7610, R12 ;  /* 0x00007610080c7816 */ /* 0x004fe4000000000c */
[----:B0-----:R-:W-:Y:S01]  /*16970*/  F2FP.BF16.F32.PACK_AB R9, RZ, R3 ;  /* 0x00000003ff09723e */ /* 0x001fe200000010ff */
[-C--:B------:R-:W-:Y:S01]  /*16980*/  FMUL R3, R189, R2.reuse ;  /* 0x00000002bd037220 */ /* 0x080fe20000400000 */
[-C--:B------:R-:W-:Y:S02]  /*16990*/  FMUL R8, R188, R2.reuse ;  /* 0x00000002bc087220 */ /* 0x080fe40000400000 */
[----:B-1----:R-:W-:Y:S01]  /*169a0*/  PRMT R10, R9, 0x7610, R10 ;  /* 0x00007610090a7816 */ /* 0x002fe2000000000a */
[----:B------:R0:W-:Y:S01]  /*169b0*/  @P0 STG.E.U16 desc[UR36][R6.64+0x140], R11 ;  /* 0x0001400b06000986 */ /* 0x0001e2000c101524 */
[----:B------:R-:W-:Y:S01]  /*169c0*/  F2FP.BF16.F32.PACK_AB R3, RZ, R3 ;  /* 0x00000003ff03723e */ /* 0x000fe200000010ff */
[----:B------:R-:W-:Y:S01]  /*169d0*/  FMUL R9, R187, R2 ;  /* 0x00000002bb097220 */ /* 0x000fe20000400000 */
[C---:B------:R-:W-:Y:S01]  /*169e0*/  ISETP.GT.AND P5, PT, R0.reuse, 0xa9, P3 ;  /* 0x000000a90000780c */ /* 0x040fe20001fa4270 */
[----:B------:R1:W-:Y:S01]  /*169f0*/  @P1 STG.E.U16 desc[UR36][R6.64+0x142], R12 ;  /* 0x0001420c06001986 */ /* 0x0003e2000c101524 */
[----:B------:R-:W-:-:S03]  /*16a00*/  ISETP.GT.AND P1, PT, R0, 0xa8, P2 ;  /* 0x000000a80000780c */ /* 0x000fc60001724270 */
[----:B------:R-:W-:Y:S01]  /*16a10*/  @P4 STG.E.U16 desc[UR36][R4.64+0x150], R10 ;  /* 0x0001500a04004986 */ /* 0x000fe2000c101524 */
[----:B------:R-:W-:Y:S02]  /*16a20*/  ISETP.GT.AND P4, PT, R0, 0xa9, P2 ;  /* 0x000000a90000780c */ /* 0x000fe40001784270 */
[----:B------:R-:W-:Y:S02]  /*16a30*/  F2FP.BF16.F32.PACK_AB R8, RZ, R8 ;  /* 0x00000008ff08723e */ /* 0x000fe400000010ff */
[----:B0-----:R-:W-:Y:S01]  /*16a40*/  PRMT R11, R3, 0x7610, R11 ;  /* 0x00007610030b7816 */ /* 0x001fe2000000000b */
[-C--:B------:R-:W-:Y:S01]  /*16a50*/  FMUL R3, R186, R2.reuse ;  /* 0x00000002ba037220 */ /* 0x080fe20000400000 */
[----:B------:R-:W-:Y:S02]  /*16a60*/  F2FP.BF16.F32.PACK_AB R9, RZ, R9 ;  /* 0x00000009ff09723e */ /* 0x000fe400000010ff */
[----:B-1----:R-:W-:Y:S02]  /*16a70*/  PRMT R12, R8, 0x7610, R12 ;  /* 0x00007610080c7816 */ /* 0x002fe4000000000c */
[----:B------:R-:W-:Y:S01]  /*16a80*/  F2FP.BF16.F32.PACK_AB R8, RZ, R3 ;  /* 0x00000003ff08723e */ /* 0x000fe200000010ff */
[----:B------:R-:W-:Y:S01]  /*16a90*/  FMUL R3, R185, R2 ;  /* 0x00000002b9037220 */ /* 0x000fe20000400000 */
[----:B------:R-:W-:Y:S01]  /*16aa0*/  PRMT R13, R9, 0x7610, R13 ;  /* 0x00007610090d7816 */ /* 0x000fe2000000000d */
[----:B------:R0:W-:Y:S01]  /*16ab0*/  @P5 STG.E.U16 desc[UR36][R4.64+0x152], R11 ;  /* 0x0001520b04005986 */ /* 0x0001e2000c101524 */
[----:B------:R-:W-:-:S02]  /*16ac0*/  ISETP.GT.AND P0, PT, R0, 0xb0, P3 ;  /* 0x000000b00000780c */ /* 0x000fc40001f04270 */
        /* <DEDUP_REMOVED lines=26> */
[----:B------:R-:W-:Y:S02]  /*16c70*/  ISETP.GT.AND P1, PT, R0, 0xb8, P2 ;  /* 0x000000b80000780c */ /* 0x000fe40001724270 */
[----:B------:R-:W-:Y:S02]  /*16c80*/  F2FP.BF16.F32.PACK_AB R8, RZ, R8 ;  /* 0x00000008ff08723e */ /* 0x000fe400000010ff */
[----:B0-----:R-:W-:Y:S01]  /*16c90*/  PRMT R10, R9, 0x7610, R10 ;  /* 0x00007610090a7816 */ /* 0x001fe2000000000a */
[-C--:B------:R-:W-:Y:S01]  /*16ca0*/  FMUL R9, R178, R2.reuse ;  /* 0x00000002b2097220 */ /* 0x080fe20000400000 */
[----:B-1----:R-:W-:Y:S01]  /*16cb0*/  PRMT R11, R3, 0x7610, R11 ;  /* 0x00007610030b7816 */ /* 0x002fe2000000000b */
[----:B------:R-:W-:Y:S01]  /*16cc0*/  FMUL R3, R177, R2 ;  /* 0x00000002b1037220 */ /* 0x000fe20000400000 */
[----:B------:R0:W-:Y:S02]  /*16cd0*/  @P5 STG.E.U16 desc[UR36][R4.64+0x170], R12 ;  /* 0x0001700c04005986 */ /* 0x0001e4000c101524 */
[----:B------:R-:W-:-:S02]  /*16ce0*/  F2FP.BF16.F32.PACK_AB R9, RZ, R9 ;  /* 0x00000009ff09723e */ /* 0x000fc400000010ff */
[C---:B------:R-:W-:Y:S02]  /*16cf0*/  ISETP.GT.AND P4, PT, R0.reuse, 0xb9, P2 ;  /* 0x000000b90000780c */ /* 0x040fe40001784270 */
[----:B------:R-:W-:Y:S02]  /*16d00*/  ISETP.GT.AND P5, PT, R0, 0xc0, P3 ;  /* 0x000000c00000780c */ /* 0x000fe40001fa4270 */
[----:B0-----:R-:W-:Y:S02]  /*16d10*/  PRMT R12, R8, 0x7610, R12 ;  /* 0x00007610080c7816 */ /* 0x001fe4000000000c */
[----:B------:R-:W-:Y:S01]  /*16d20*/  F2FP.BF16.F32.PACK_AB R8, RZ, R3 ;  /* 0x00000003ff08723e */ /* 0x000fe200000010ff */
[----:B------:R-:W-:Y:S01]  /*16d30*/  FMUL R3, R176, R2 ;  /* 0x00000002b0037220 */ /* 0x000fe20000400000 */
[----:B------:R-:W-:Y:S01]  /*16d40*/  PRMT R13, R9, 0x7610, R13 ;  /* 0x00007610090d7816 */ /* 0x000fe2000000000d */
[----:B------:R0:W-:Y:S01]  /*16d50*/  @P6 STG.E.U16 desc[UR36][R4.64+0x172], R10 ;  /* 0x0001720a04006986 */ /* 0x0001e2000c101524 */
[----:B------:R-:W-:-:S02]  /*16d60*/  ISETP.GT.AND P0, PT, R0, 0xc1, P3 ;  /* 0x000000c10000780c */ /* 0x000fc40001f04270 */
[----:B------:R-:W-:Y:S01]  /*16d70*/  F2FP.BF16.F32.PACK_AB R9, RZ, R3 ;  /* 0x00000003ff09723e */ /* 0x000fe200000010ff */
[----:B------:R1:W-:Y:S01]  /*16d80*/  @P1 STG.E.U16 desc[UR36][R6.64+0x170], R11 ;  /* 0x0001700b06001986 */ /* 0x0003e2000c101524 */
[-C--:B------:R-:W-:Y:S01]  /*16d90*/  FMUL R3, R174, R2.reuse ;  /* 0x00000002ae037220 */ /* 0x080fe20000400000 */
[----:B------:R-:W-:Y:S02]  /*16da0*/  ISETP.GT.AND P1, PT, R0, 0xc0, P2 ;  /* 0x000000c00000780c */ /* 0x000fe40001724270 */
        /* <DEDUP_REMOVED lines=40> */
[C---:B------:R-:W-:Y:S01]  /*17030*/  ISETP.GT.AND P0, PT, R0.reuse, 0xd0, P2 ;  /* 0x000000d00000780c */ /* 0x040fe20001704270 */
        /* <DEDUP_REMOVED lines=11> */
[----:B------:R-:W-:Y:S01]  /*170f0*/  ISETP.GT.AND P5, PT, R0, 0xd9, P3 ;  /* 0x000000d90000780c */ /* 0x000fe20001fa4270 */
[----:B------:R-:W-:Y:S01]  /*17100*/  FMUL R8, R164, R2 ;  /* 0x00000002a4087220 */ /* 0x000fe20000400000 */
[----:B------:R-:W-:Y:S01]  /*17110*/  @P0 STG.E.U16 desc[UR36][R6.64+0x1a0], R14 ;  /* 0x0001a00e06000986 */ /* 0x000fe2000c101524 */
[----:B------:R-:W-:-:S03]  /*17120*/  ISETP.GT.AND P0, PT, R0, 0xd8, P2 ;  /* 0x000000d80000780c */ /* 0x000fc60001704270 */
[----:B------:R0:W-:Y:S01]  /*17130*/  @P1 STG.E.U16 desc[UR36][R6.64+0x1a2], R9 ;  /* 0x0001a20906001986 */ /* 0x0001e2000c101524 */
[----:B------:R-:W-:Y:S02]  /*17140*/  F2FP.BF16.F32.PACK_AB R8, RZ, R8 ;  /* 0x00000008ff08723e */ /* 0x000fe400000010ff */
[----:B------:R-:W-:Y:S02]  /*17150*/  ISETP.GT.AND P1, PT, R0, 0xd9, P2 ;  /* 0x000000d90000780c */ /* 0x000fe40001724270 */
        /* <DEDUP_REMOVED lines=16> */
[----:B------:R1:W-:Y:S01]  /*17260*/  @P1 STG.E.U16 desc[UR36][R6.64+0x1b2], R10 ;  /* 0x0001b20a06001986 */ /* 0x0003e2000c101524 */
[C---:B------:R-:W-:Y:S02]  /*17270*/  ISETP.GT.AND P1, PT, R0.reuse, 0xe0, P2 ;  /* 0x000000e00000780c */ /* 0x040fe40001724270 */
[----:B------:R-:W-:Y:S02]  /*17280*/  ISETP.GT.AND P0, PT, R0, 0xe1, P2 ;  /* 0x000000e10000780c */ /* 0x000fe40001704270 */
[----:B0-----:R-:W-:Y:S02]  /*17290*/  PRMT R12, R8, 0x7610, R12 ;  /* 0x00007610080c7816 */ /* 0x001fe4000000000c */
[----:B------:R-:W-:Y:S01]  /*172a0*/  F2FP.BF16.F32.PACK_AB R8, RZ, R3 ;  /* 0x00000003ff08723e */ /* 0x000fe200000010ff */
[----:B------:R-:W-:Y:S01]  /*172b0*/  FMUL R3, R157, R2 ;  /* 0x000000029d037220 */ /* 0x000fe20000400000 */
[----:B------:R0:W-:Y:S01]  /*172c0*/  @P4 STG.E.U16 desc[UR36][R4.64+0x1c0], R11 ;  /* 0x0001c00b04004986 */ /* 0x0001e2000c101524 */
[----:B-1----:R-:W-:-:S02]  /*172d0*/  PRMT R10, R9, 0x7610, R10 ;  /* 0x00007610090a7816 */ /* 0x002fc4000000000a */
[----:B------:R-:W-:Y:S01]  /*172e0*/  PRMT R13, R8, 0x7610, R13 ;  /* 0x00007610080d7816 */ /* 0x000fe2000000000d */
[----:B------:R-:W-:Y:S01]  /*172f0*/  @P5 STG.E.U16 desc[UR36][R4.64+0x1c2], R12 ;  /* 0x0001c20c04005986 */ /* 0x000fe2000c101524 */
[-C--:B------:R-:W-:Y:S01]  /*17300*/  FMUL R8, R156, R2.reuse ;  /* 0x000000029c087220 */ /* 0x080fe20000400000 */
[C---:B------:R-:W-:Y:S02]  /*17310*/  ISETP.GT.AND P4, PT, R0.reuse, 0xe8, P3 ;  /* 0x000000e80000780c */ /* 0x040fe40001f84270 */
[----:B------:R-:W-:Y:S01]  /*17320*/  F2FP.BF16.F32.PACK_AB R9, RZ, R3 ;  /* 0x00000003ff09723e */ /* 0x000fe200000010ff */
[----:B------:R-:W-:Y:S01]  /*17330*/  FMUL R3, R155, R2 ;  /* 0x000000029b037220 */ /* 0x000fe20000400000 */
[C---:B------:R-:W-:Y:S02]  /*17340*/  ISETP.GT.AND P5, PT, R0.reuse, 0xe9, P3 ;  /* 0x000000e90000780c */ /* 0x040fe40001fa4270 */
[----:B------:R-:W-:Y:S02]  /*17350*/  ISETP.GT.AND P6, PT, R0, 0xe8, P2 ;  /* 0x000000e80000780c */ /* 0x000fe400017c4270 */
[----:B------:R-:W-:Y:S01]  /*17360*/  F2FP.BF16.F32.PACK_AB R8, RZ, R8 ;  /* 0x00000008ff08723e */ /* 0x000fe200000010ff */
[----:B------:R1:W-:Y:S01]  /*17370*/  @P1 STG.E.U16 desc[UR36][R6.64+0x1c0], R10 ;  /* 0x0001c00a06001986 */ /* 0x0003e2000c101524 */
[----:B------:R-:W-:-:S02]  /*17380*/  F2FP.BF16.F32.PACK_AB R3, RZ, R3 ;  /* 0x00000003ff03723e */ /* 0x000fc400000010ff */
[C---:B------:R-:W-:Y:S01]  /*17390*/  ISETP.GT.AND P1, PT, R17.reuse, 0x80, PT ;  /* 0x000000801100780c */ /* 0x040fe20003f24270 */
[----:B------:R2:W-:Y:S01]  /*173a0*/  @P0 STG.E.U16 desc[UR36][R6.64+0x1c2], R13 ;  /* 0x0001c20d06000986 */ /* 0x0005e2000c101524 */
[----:B------:R-:W-:Y:S02]  /*173b0*/  ISETP.GT.AND P0, PT, R17, 0x88, PT ;  /* 0x000000881100780c */ /* 0x000fe40003f04270 */
[----:B0-----:R-:W-:Y:S02]  /*173c0*/  PRMT R11, R8, 0x7610, R11 ;  /* 0x00007610080b7816 */ /* 0x001fe4000000000b */
[----:B------:R-:W-:Y:S02]  /*173d0*/  PRMT R17, R3, 0x7610, R17 ;  /* 0x0000761003117816 */ /* 0x000fe40000000011 */
[----:B-1----:R-:W-:Y:S01]  /*173e0*/  PRMT R10, R9, 0x7610, R10 ;  /* 0x00007610090a7816 */ /* 0x002fe2000000000a */
[----:B------:R-:W-:-:S04]  /*173f0*/  FMUL R3, R154, R2 ;  /* 0x000000029a037220 */ /* 0x000fc80000400000 */
[----:B------:R-:W-:Y:S01]  /*17400*/  @P4 STG.E.U16 desc[UR36][R4.64+0x1d0], R10 ;  /* 0x0001d00a04004986 */ /* 0x000fe2000c101524 */
[----:B------:R-:W-:-:S03]  /*17410*/  ISETP.GT.AND P4, PT, R0, 0xe9, P2 ;  /* 0x000000e90000780c */ /* 0x000fc60001784270 */
[----:B------:R0:W-:Y:S01]  /*17420*/  @P5 STG.E.U16 desc[UR36][R4.64+0x1d2], R11 ;  /* 0x0001d20b04005986 */ /* 0x0001e2000c101524 */
[----:B------:R-:W-:-:S03]  /*17430*/  ISETP.GT.AND P5, PT, R0, 0xf0, P3 ;  /* 0x000000f00000780c */ /* 0x000fc60001fa4270 */
[----:B------:R-:W-:Y:S01]  /*17440*/  @P6 STG.E.U16 desc[UR36][R6.64+0x1d0], R17 ;  /* 0x0001d01106006986 */ /* 0x000fe2000c101524 */
[----:B------:R-:W-:Y:S01]  /*17450*/  ISETP.GT.AND P6, PT, R0, 0xf1, P3 ;  /* 0x000000f10000780c */ /* 0x000fe20001fc4270 */
[-C--:B------:R-:W-:Y:S01]  /*17460*/  FMUL R8, R153, R2.reuse ;  /* 0x0000000299087220 */ /* 0x080fe20000400000 */
[----:B------:R-:W-:Y:S01]  /*17470*/  FMUL R9, R152, R2 ;  /* 0x0000000298097220 */ /* 0x000fe20000400000 */
[----:B--2---:R-:W-:-:S03]  /*17480*/  F2FP.BF16.F32.PACK_AB R13, RZ, R3 ;  /* 0x00000003ff0d723e */ /* 0x004fc600000010ff */
[----:B------:R-:W-:Y:S02]  /*17490*/  F2FP.BF16.F32.PACK_AB R14, RZ, R8 ;  /* 0x00000008ff0e723e */ /* 0x000fe400000010ff */
[----:B------:R-:W-:Y:S01]  /*174a0*/  F2FP.BF16.F32.PACK_AB R15, RZ, R9 ;  /* 0x00000009ff0f723e */ /* 0x000fe200000010ff */
[----:B------:R-:W-:Y:S01]  /*174b0*/  @P4 STG.E.U16 desc[UR36][R6.64+0x1d2], R13 ;  /* 0x0001d20d06004986 */ /* 0x000fe2000c101524 */
[----:B------:R-:W-:-:S03]  /*174c0*/  ISETP.GT.AND P4, PT, R0, 0xf1, P2 ;  /* 0x000000f10000780c */ /* 0x000fc60001784270 */
[----:B------:R-:W-:Y:S04]  /*174d0*/  @P5 STG.E.U16 desc[UR36][R4.64+0x1e0], R14 ;  /* 0x0001e00e04005986 */ /* 0x000fe8000c101524 */
[----:B------:R-:W-:Y:S01]  /*174e0*/  @P6 STG.E.U16 desc[UR36][R4.64+0x1e2], R15 ;  /* 0x0001e20f04006986 */ /* 0x000fe2000c101524 */
[----:B------:R-:W-:Y:S01]  /*174f0*/  ISETP.GT.AND P6, PT, R0, 0xf0, P2 ;  /* 0x000000f00000780c */ /* 0x000fe200017c4270 */
[-C--:B0-----:R-:W-:Y:S01]  /*17500*/  FMUL R11, R23, R2.reuse ;  /* 0x00000002170b7220 */ /* 0x081fe20000400000 */
[----:B------:R-:W-:-:S04]  /*17510*/  FMUL R12, R22, R2 ;  /* 0x00000002160c7220 */ /* 0x000fc80000400000 */
[----:B------:R-:W-:Y:S02]  /*17520*/  F2FP.BF16.F32.PACK_AB R11, RZ, R11 ;  /* 0x0000000bff0b723e */ /* 0x000fe400000010ff */
[----:B------:R-:W-:Y:S02]  /*17530*/  F2FP.BF16.F32.PACK_AB R12, RZ, R12 ;  /* 0x0000000cff0c723e */ /* 0x000fe400000010ff */
[C---:B------:R-:W-:Y:S02]  /*17540*/  ISETP.GT.AND P5, PT, R0.reuse, 0xf8, P3 ;  /* 0x000000f80000780c */ /* 0x040fe40001fa4270 */
[----:B------:R-:W-:Y:S01]  /*17550*/  ISETP.GT.AND P3, PT, R0, 0xf9, P3 ;  /* 0x000000f90000780c */ /* 0x000fe20001f64270 */
[----:B------:R-:W-:Y:S01]  /*17560*/  @P6 STG.E.U16 desc[UR36][R6.64+0x1e0], R11 ;  /* 0x0001e00b06006986 */ /* 0x000fe2000c101524 */
[----:B------:R-:W-:-:S03]  /*17570*/  FMUL R10, R21, R2 ;  /* 0x00000002150a7220 */ /* 0x000fc60000400000 */
[----:B------:R0:W-:Y:S01]  /*17580*/  @P4 STG.E.U16 desc[UR36][R6.64+0x1e2], R12 ;  /* 0x0001e20c06004986 */ /* 0x0001e2000c101524 */
[----:B------:R-:W-:Y:S01]  /*17590*/  ISETP.GT.AND P4, PT, R0, 0xf8, P2 ;  /* 0x000000f80000780c */ /* 0x000fe20001784270 */
[-C--:B------:R-:W-:Y:S01]  /*175a0*/  FMUL R9, R20, R2.reuse ;  /* 0x0000000214097220 */ /* 0x080fe20000400000 */
[-C--:B------:R-:W-:Y:S01]  /*175b0*/  FMUL R8, R18, R2.reuse ;  /* 0x0000000212087220 */ /* 0x080fe20000400000 */
[----:B------:R-:W-:Y:S01]  /*175c0*/  FMUL R3, R19, R2 ;  /* 0x0000000213037220 */ /* 0x000fe20000400000 */
[----:B------:R-:W-:Y:S02]  /*175d0*/  F2FP.BF16.F32.PACK_AB R10, RZ, R10 ;  /* 0x0000000aff0a723e */ /* 0x000fe400000010ff */
[----:B------:R-:W-:Y:S02]  /*175e0*/  ISETP.GT.AND P2, PT, R0, 0xf9, P2 ;  /* 0x000000f90000780c */ /* 0x000fe40001744270 */
[----:B------:R-:W-:Y:S02]  /*175f0*/  F2FP.BF16.F32.PACK_AB R9, RZ, R9 ;  /* 0x00000009ff09723e */ /* 0x000fe400000010ff */
[----:B------:R-:W-:-:S02]  /*17600*/  F2FP.BF16.F32.PACK_AB R8, RZ, R8 ;  /* 0x00000008ff08723e */ /* 0x000fc400000010ff */
[----:B------:R-:W-:Y:S01]  /*17610*/  F2FP.BF16.F32.PACK_AB R3, RZ, R3 ;  /* 0x00000003ff03723e */ /* 0x000fe200000010ff */
[----:B------:R-:W-:Y:S01]  /*17620*/  @P5 STG.E.U16 desc[UR36][R4.64+0x1f0], R10 ;  /* 0x0001f00a04005986 */ /* 0x000fe2000c101524 */
[----:B0-----:R-:W-:Y:S01]  /*17630*/  PRMT R12, R8, 0x7610, R12 ;  /* 0x00007610080c7816 */ /* 0x001fe2000000000c */
[----:B------:R-:W-:Y:S01]  /*17640*/  @P4 IMAD.MOV.U32 R8, RZ, RZ, R6 ;  /* 0x000000ffff084224 */ /* 0x000fe200078e0006 */
[----:B------:R-:W-:Y:S01]  /*17650*/  PRMT R11, R3, 0x7610, R11 ;  /* 0x00007610030b7816 */ /* 0x000fe2000000000b */
[----:B------:R0:W-:Y:S01]  /*17660*/  @P3 STG.E.U16 desc[UR36][R4.64+0x1f2], R9 ;  /* 0x0001f20904003986 */ /* 0x0001e2000c101524 */
[----:B------:R-:W-:Y:S02]  /*17670*/  USHF.L.U32 UR12, UR8, 0x8, URZ ;  /* 0x00000008080c7899 */ /* 0x000fe4000800063f */
[----:B------:R-:W-:Y:S01]  /*17680*/  USHF.L.U64.HI UR11, UR8, 0x8, UR9 ;  /* 0x00000008080b7899 */ /* 0x000fe20008010209 */
[----:B0-----:R-:W-:-:S03]  /*17690*/  @P4 IMAD.MOV.U32 R9, RZ, RZ, R7 ;  /* 0x000000ffff094224 */ /* 0x001fc600078e0007 */
[----:B------:R-:W-:Y:S02]  /*176a0*/  MOV R3, UR12 ;  /* 0x0000000c00037c02 */ /* 0x000fe40008000f00 */
[----:B------:R0:W-:Y:S01]  /*176b0*/  @P4 STG.E.U16 desc[UR36][R8.64+0x1f0], R11 ;  /* 0x0001f00b08004986 */ /* 0x0001e2000c101524 */
[C---:B------:R-:W-:Y:S02]  /*176c0*/  ISETP.GT.AND P3, PT, R0.reuse, RZ, P1 ;  /* 0x000000ff0000720c */ /* 0x040fe40000f64270 */
[----:B------:R-:W-:Y:S01]  /*176d0*/  ISETP.GT.AND P4, PT, R0, 0x1, P1 ;  /* 0x000000010000780c */ /* 0x000fe20000f84270 */
[-C--:B------:R-:W-:Y:S01]  /*176e0*/  FMUL R24, R24, R2.reuse ;  /* 0x0000000218187220 */ /* 0x080fe20000400000 */
[----:B------:R-:W-:Y:S01]  /*176f0*/  FMUL R25, R25, R2 ;  /* 0x0000000219197220 */ /* 0x000fe20000400000 */
[----:B0-----:R-:W-:Y:S02]  /*17700*/  @P2 IMAD.MOV.U32 R8, RZ, RZ, R6 ;  /* 0x000000ffff082224 */ /* 0x001fe400078e0006 */
[----:B------:R-:W-:-:S02]  /*17710*/  @P2 IMAD.MOV.U32 R9, RZ, RZ, R7 ;  /* 0x000000ffff092224 */ /* 0x000fc400078e0007 */
[----:B------:R-:W-:-:S03]  /*17720*/  IMAD.U32 R7, RZ, RZ, UR11 ;  /* 0x0000000bff077e24 */ /* 0x000fc6000f8e00ff */
[----:B------:R0:W-:Y:S01]  /*17730*/  @P2 STG.E.U16 desc[UR36][R8.64+0x1f2], R12 ;  /* 0x0001f20c08002986 */ /* 0x0001e2000c101524 */
[C---:B------:R-:W-:Y:S02]  /*17740*/  IADD3 R6, P2, P6, R4.reuse, UR5, R3 ;  /* 0x0000000504067c10 */ /* 0x040fe4000fe5e003 */
[----:B------:R-:W-:Y:S02]  /*17750*/  IADD3 R4, P5, R4, UR12, RZ ;  /* 0x0000000c04047c10 */ /* 0x000fe4000ffbe0ff */
[C---:B------:R-:W-:Y:S02]  /*17760*/  IADD3.X R7, R5.reuse, UR4, R7, P2, P6 ;  /* 0x0000000405077c10 */ /* 0x040fe400097ec407 */
[----:B------:R-:W-:Y:S02]  /*17770*/  F2FP.BF16.F32.PACK_AB R24, RZ, R24 ;  /* 0x00000018ff18723e */ /* 0x000fe400000010ff */
[----:B------:R-:W-:Y:S02]  /*17780*/  IADD3.X R5, R5, UR11, RZ, P5, !PT ;  /* 0x0000000b05057c10 */ /* 0x000fe4000affe4ff */
[----:B------:R-:W-:-:S02]  /*17790*/  F2FP.BF16.F32.PACK_AB R25, RZ, R25 ;  /* 0x00000019ff19723e */ /* 0x000fc400000010ff */
[C---:B------:R-:W-:Y:S01]  /*177a0*/  ISETP.GT.AND P2, PT, R0.reuse, RZ, P0 ;  /* 0x000000ff0000720c */ /* 0x040fe20000744270 */
[----:B------:R-:W-:Y:S01]  /*177b0*/  @P3 STG.E.U16 desc[UR36][R4.64], R24 ;  /* 0x0000001804003986 */ /* 0x000fe2000c101524 */
[----:B------:R-:W-:Y:S01]  /*177c0*/  ISETP.GT.AND P3, PT, R0, 0x1, P0 ;  /* 0x000000010000780c */ /* 0x000fe20000764270 */
[-C--:B------:R-:W-:Y:S02]  /*177d0*/  FMUL R26, R26, R2.reuse ;  /* 0x000000021a1a7220 */ /* 0x080fe40000400000 */
[----:B------:R-:W-:Y:S01]  /*177e0*/  @P4 STG.E.U16 desc[UR36][R4.64+0x2], R25 ;  /* 0x0000021904004986 */ /* 0x000fe2000c101524 */
[----:B------:R-:W-:Y:S01]  /*177f0*/  ISETP.GT.AND P4, PT, R0, 0x8, P1 ;  /* 0x000000080000780c */ /* 0x000fe20000f84270 */
[-C--:B------:R-:W-:Y:S01]  /*17800*/  FMUL R27, R27, R2.reuse ;  /* 0x000000021b1b7220 */ /* 0x080fe20000400000 */
[----:B0-----:R-:W-:Y:S01]  /*17810*/  IADD3 R8, P5, R4, UR5, RZ ;  /* 0x0000000504087c10 */ /* 0x001fe2000ffbe0ff */
[----:B------:R-:W-:Y:S01]  /*17820*/  FMUL R28, R28, R2 ;  /* 0x000000021c1c7220 */ /* 0x000fe20000400000 */
[----:B------:R-:W-:-:S02]  /*17830*/  F2FP.BF16.F32.PACK_AB R26, RZ, R26 ;  /* 0x0000001aff1a723e */ /* 0x000fc400000010ff */
[----:B------:R-:W-:Y:S02]  /*17840*/  IADD3.X R9, R5, UR4, RZ, P5, !PT ;  /* 0x0000000405097c10 */ /* 0x000fe4000affe4ff */
[----:B------:R-:W-:Y:S02]  /*17850*/  F2FP.BF16.F32.PACK_AB R27, RZ, R27 ;  /* 0x0000001bff1b723e */ /* 0x000fe400000010ff */
[----:B------:R-:W-:Y:S01]  /*17860*/  F2FP.BF16.F32.PACK_AB R28, RZ, R28 ;  /* 0x0000001cff1c723e */ /* 0x000fe200000010ff */
[----:B------:R-:W-:Y:S01]  /*17870*/  @P2 STG.E.U16 desc[UR36][R8.64], R26 ;  /* 0x0000001a08002986 */ /* 0x000fe2000c101524 */
[C---:B------:R-:W-:Y:S02]  /*17880*/  ISETP.GT.AND P5, PT, R0.reuse, 0x9, P1 ;  /* 0x000000090000780c */ /* 0x040fe40000fa4270 */
[C---:B------:R-:W-:Y:S01]  /*17890*/  ISETP.GT.AND P2, PT, R0.reuse, 0x8, P0 ;  /* 0x000000080000780c */ /* 0x040fe20000744270 */
[----:B------:R-:W-:Y:S01]  /*178a0*/  @P3 STG.E.U16 desc[UR36][R8.64+0x2], R27 ;  /* 0x0000021b08003986 */ /* 0x000fe2000c101524 */
[-C--:B------:R-:W-:Y:S01]  /*178b0*/  FMUL R29, R29, R2.reuse ;  /* 0x000000021d1d7220 */ /* 0x080fe20000400000 */
[----:B------:R-:W-:Y:S01]  /*178c0*/  ISETP.GT.AND P3, PT, R0, 0x9, P0 ;  /* 0x000000090000780c */ /* 0x000fe20000764270 */
[-C--:B------:R-:W-:Y:S01]  /*178d0*/  FMUL R30, R30, R2.reuse ;  /* 0x000000021e1e7220 */ /* 0x080fe20000400000 */
[----:B------:R-:W-:Y:S01]  /*178e0*/  @P4 STG.E.U16 desc[UR36][R4.64+0x10], R28 ;  /* 0x0000101c04004986 */ /* 0x000fe2000c101524 */
[----:B------:R-:W-:Y:S01]  /*178f0*/  ISETP.GT.AND P4, PT, R0, 0x10, P1 ;  /* 0x000000100000780c */ /* 0x000fe20000f84270 */
[-C--:B------:R-:W-:Y:S01]  /*17900*/  FMUL R31, R31, R2.reuse ;  /* 0x000000021f1f7220 */ /* 0x080fe20000400000 */
[----:B------:R-:W-:Y:S01]  /*17910*/  IADD3 R10, P6, R4, UR5, RZ ;  /* 0x00000005040a7c10 */ /* 0x000fe2000ffde0ff */
[----:B------:R-:W-:Y:S01]  /*17920*/  FMUL R32, R32, R2 ;  /* 0x0000000220207220 */ /* 0x000fe20000400000 */
[----:B------:R-:W-:-:S02]  /*17930*/  F2FP.BF16.F32.PACK_AB R29, RZ, R29 ;  /* 0x0000001dff1d723e */ /* 0x000fc400000010ff */
[----:B------:R-:W-:Y:S02]  /*17940*/  F2FP.BF16.F32.PACK_AB R30, RZ, R30 ;  /* 0x0000001eff1e723e */ /* 0x000fe400000010ff */
[----:B------:R-:W-:Y:S02]  /*17950*/  IADD3.X R11, R5, UR4, RZ, P6, !PT ;  /* 0x00000004050b7c10 */ /* 0x000fe4000b7fe4ff */
[----:B------:R-:W-:Y:S01]  /*17960*/  F2FP.BF16.F32.PACK_AB R31, RZ, R31 ;  /* 0x0000001fff1f723e */ /* 0x000fe200000010ff */
[----:B------:R-:W-:Y:S01]  /*17970*/  @P5 STG.E.U16 desc[UR36][R4.64+0x12], R29 ;  /* 0x0000121d04005986 */ /* 0x000fe2000c101524 */
[----:B------:R-:W-:Y:S02]  /*17980*/  F2FP.BF16.F32.PACK_AB R32, RZ, R32 ;  /* 0x00000020ff20723e */ /* 0x000fe400000010ff */
[C---:B------:R-:W-:Y:S01]  /*17990*/  ISETP.GT.AND P5, PT, R0.reuse, 0x11, P1 ;  /* 0x000000110000780c */ /* 0x040fe20000fa4270 */
[----:B------:R-:W-:Y:S01]  /*179a0*/  @P2 STG.E.U16 desc[UR36][R10.64+0x10], R30 ;  /* 0x0000101e0a002986 */ /* 0x000fe2000c101524 */
[----:B------:R-:W-:Y:S01]  /*179b0*/  ISETP.GT.AND P2, PT, R0, 0x10, P0 ;  /* 0x000000100000780c */ /* 0x000fe20000744270 */
[----:B------:R-:W-:-:S02]  /*179c0*/  FMUL R33, R33, R2 ;  /* 0x0000000221217220 */ /* 0x000fc40000400000 */
[----:B------:R-:W-:Y:S01]  /*179d0*/  @P3 STG.E.U16 desc[UR36][R6.64+0x12], R31 ;  /* 0x0000121f06003986 */ /* 0x000fe2000c101524 */
[----:B------:R-:W-:Y:S01]  /*179e0*/  ISETP.GT.AND P3, PT, R0, 0x11, P0 ;  /* 0x000000110000780c */ /* 0x000fe20000764270 */
[-C--:B------:R-:W-:Y:S02]  /*179f0*/  FMUL R34, R34, R2.reuse ;  /* 0x0000000222227220 */ /* 0x080fe40000400000 */
[----:B------:R-:W-:Y:S01]  /*17a00*/  @P4 STG.E.U16 desc[UR36][R4.64+0x20], R32 ;  /* 0x0000202004004986 */ /* 0x000fe2000c101524 */
[----:B------:R-:W-:Y:S01]  /*17a10*/  ISETP.GT.AND P4, PT, R0, 0x18, P1 ;  /* 0x000000180000780c */ /* 0x000fe20000f84270 */
[-C--:B------:R-:W-:Y:S01]  /*17a20*/  FMUL R35, R35, R2.reuse ;  /* 0x0000000223237220 */ /* 0x080fe20000400000 */
[----:B------:R-:W-:Y:S01]  /*17a30*/  FMUL R36, R36, R2 ;  /* 0x0000000224247220 */ /* 0x000fe20000400000 */
[----:B------:R-:W-:Y:S02]  /*17a40*/  F2FP.BF16.F32.PACK_AB R33, RZ, R33 ;  /* 0x00000021ff21723e */ /* 0x000fe400000010ff */
[----:B------:R-:W-:-:S02]  /*17a50*/  F2FP.BF16.F32.PACK_AB R34, RZ, R34 ;  /* 0x00000022ff22723e */ /* 0x000fc400000010ff */
[----:B------:R-:W-:Y:S01]  /*17a60*/  F2FP.BF16.F32.PACK_AB R35, RZ, R35 ;  /* 0x00000023ff23723e */ /* 0x000fe200000010ff */
[----:B------:R-:W-:Y:S01]  /*17a70*/  @P5 STG.E.U16 desc[UR36][R4.64+0x22], R33 ;  /* 0x0000222104005986 */ /* 0x000fe2000c101524 */
[----:B------:R-:W-:Y:S02]  /*17a80*/  F2FP.BF16.F32.PACK_AB R36, RZ, R36 ;  /* 0x00000024ff24723e */ /* 0x000fe400000010ff */
[C---:B------:R-:W-:Y:S01]  /*17a90*/  ISETP.GT.AND P5, PT, R0.reuse, 0x19, P1 ;  /* 0x000000190000780c */ /* 0x040fe20000fa4270 */
[----:B------:R-:W-:Y:S01]  /*17aa0*/  @P2 STG.E.U16 desc[UR36][R6.64+0x20], R34 ;  /* 0x0000202206002986 */ /* 0x000fe2000c101524 */
[C---:B------:R-:W-:Y:S01]  /*17ab0*/  ISETP.GT.AND P2, PT, R0.reuse, 0x18, P0 ;  /* 0x000000180000780c */ /* 0x040fe20000744270 */
[-C--:B------:R-:W-:Y:S02]  /*17ac0*/  FMUL R37, R37, R2.reuse ;  /* 0x0000000225257220 */ /* 0x080fe40000400000 */
[----:B------:R-:W-:Y:S01]  /*17ad0*/  @P3 STG.E.U16 desc[UR36][R6.64+0x22], R35 ;  /* 0x0000222306003986 */ /* 0x000fe2000c101524 */
[----:B------:R-:W-:Y:S01]  /*17ae0*/  ISETP.GT.AND P3, PT, R0, 0x19, P0 ;  /* 0x000000190000780c */ /* 0x000fe20000764270 */
[----:B------:R-:W-:-:S02]  /*17af0*/  FMUL R38, R38, R2 ;  /* 0x0000000226267220 */ /* 0x000fc40000400000 */
[----:B------:R-:W-:Y:S01]  /*17b00*/  @P4 STG.E.U16 desc[UR36][R4.64+0x30], R36 ;  /* 0x0000302404004986 */ /* 0x000fe2000c101524 */
[----:B------:R-:W-:Y:S01]  /*17b10*/  ISETP.GT.AND P4, PT, R0, 0x20, P1 ;  /* 0x000000200000780c */ /* 0x000fe20000f84270 */
[-C--:B------:R-:W-:Y:S01]  /*17b20*/  FMUL R39, R39, R2.reuse ;  /* 0x0000000227277220 */ /* 0x080fe20000400000 */
[----:B------:R-:W-:Y:S01]  /*17b30*/  FMUL R40, R40, R2 ;  /* 0x0000000228287220 */ /* 0x000fe20000400000 */
[----:B------:R-:W-:Y:S02]  /*17b40*/  F2FP.BF16.F32.PACK_AB R37, RZ, R37 ;  /* 0x00000025ff25723e */ /* 0x000fe400000010ff */
[----:B------:R-:W-:Y:S02]  /*17b50*/  F2FP.BF16.F32.PACK_AB R38, RZ, R38 ;  /* 0x00000026ff26723e */ /* 0x000fe400000010ff */
[----:B------:R-:W-:Y:S01]  /*17b60*/  F2FP.BF16.F32.PACK_AB R39, RZ, R39 ;  /* 0x00000027ff27723e */ /* 0x000fe200000010ff */
[----:B------:R-:W-:Y:S01]  /*17b70*/  @P5 STG.E.U16 desc[UR36][R4.64+0x32], R37 ;  /* 0x0000322504005986 */ /* 0x000fe2000c101524 */
[----:B------:R-:W-:-:S02]  /*17b80*/  F2FP.BF16.F32.PACK_AB R40, RZ, R40 ;  /* 0x00000028ff28723e */ /* 0x000fc400000010ff */
[C---:B------:R-:W-:Y:S01]  /*17b90*/  ISETP.GT.AND P5, PT, R0.reuse, 0x21, P1 ;  /* 0x000000210000780c */ /* 0x040fe20000fa4270 */
[----:B------:R-:W-:Y:S01]  /*17ba0*/  @P2 STG.E.U16 desc[UR36][R6.64+0x30], R38 ;  /* 0x0000302606002986 */ /* 0x000fe2000c101524 */
[C---:B------:R-:W-:Y:S01]  /*17bb0*/  ISETP.GT.AND P2, PT, R0.reuse, 0x20, P0 ;  /* 0x000000200000780c */ /* 0x040fe20000744270 */
[-C--:B------:R-:W-:Y:S02]  /*17bc0*/  FMUL R41, R41, R2.reuse ;  /* 0x0000000229297220 */ /* 0x080fe40000400000 */
[----:B------:R-:W-:Y:S01]  /*17bd0*/  @P3 STG.E.U16 desc[UR36][R6.64+0x32], R39 ;  /* 0x0000322706003986 */ /* 0x000fe2000c101524 */
[----:B------:R-:W-:Y:S01]  /*17be0*/  ISETP.GT.AND P3, PT, R0, 0x21, P0 ;  /* 0x000000210000780c */ /* 0x000fe20000764270 */
[-C--:B------:R-:W-:Y:S02]  /*17bf0*/  FMUL R42, R42, R2.reuse ;  /* 0x000000022a2a7220 */ /* 0x080fe40000400000 */
[----:B------:R-:W-:Y:S01]  /*17c00*/  @P4 STG.E.U16 desc[UR36][R4.64+0x40], R40 ;  /* 0x0000402804004986 */ /* 0x000fe2000c101524 */
[----:B------:R-:W-:Y:S01]  /*17c10*/  ISETP.GT.AND P4, PT, R0, 0x28, P1 ;  /* 0x000000280000780c */ /* 0x000fe20000f84270 */
[-C--:B------:R-:W-:Y:S01]  /*17c20*/  FMUL R43, R43, R2.reuse ;  /* 0x000000022b2b7220 */ /* 0x080fe20000400000 */
[----:B------:R-:W-:Y:S01]  /*17c30*/  FMUL R44, R44, R2 ;  /* 0x000000022c2c7220 */ /* 0x000fe20000400000 */
[----:B------:R-:W-:-:S02]  /*17c40*/  F2FP.BF16.F32.PACK_AB R41, RZ, R41 ;  /* 0x00000029ff29723e */ /* 0x000fc400000010ff */
[----:B------:R-:W-:Y:S02]  /*17c50*/  F2FP.BF16.F32.PACK_AB R42, RZ, R42 ;  /* 0x0000002aff2a723e */ /* 0x000fe400000010ff */
        /* <DEDUP_REMOVED lines=357> */
[----:B------:R-:W-:Y:S01]  /*192b0*/  ISETP.GT.AND P2, PT, R0, 0xd8, P0 ;  /* 0x000000d80000780c */ /* 0x000fe20000744270 */
[-C--:B------:R-:W-:Y:S02]  /*192c0*/  FMUL R133, R133, R2.reuse ;  /* 0x0000000285857220 */ /* 0x080fe40000400000 */
[----:B------:R-:W-:Y:S01]  /*192d0*/  @P3 STG.E.U16 desc[UR36][R6.64+0x1a2], R131 ;  /* 0x0001a28306003986 */ /* 0x000fe2000c101524 */
[----:B------:R-:W-:-:S03]  /*192e0*/  FMUL R134, R134, R2 ;  /* 0x0000000286867220 */ /* 0x000fc60000400000 */
[----:B------:R-:W-:Y:S01]  /*192f0*/  @P4 STG.E.U16 desc[UR36][R4.64+0x1b0], R132 ;  /* 0x0001b08404004986 */ /* 0x000fe2000c101524 */
[C---:B------:R-:W-:Y:S01]  /*19300*/  ISETP.GT.AND P4, PT, R0.reuse, 0xd9, P0 ;  /* 0x000000d90000780c */ /* 0x040fe20000784270 */
[----:B------:R-:W-:Y:S01]  /*19310*/  FMUL R135, R135, R2 ;  /* 0x0000000287877220 */ /* 0x000fe20000400000 */
[----:B------:R-:W-:Y:S02]  /*19320*/  F2FP.BF16.F32.PACK_AB R133, RZ, R133 ;  /* 0x00000085ff85723e */ /* 0x000fe400000010ff */
[----:B------:R-:W-:Y:S02]  /*19330*/  F2FP.BF16.F32.PACK_AB R134, RZ, R134 ;  /* 0x00000086ff86723e */ /* 0x000fe400000010ff */
[----:B------:R-:W-:Y:S01]  /*19340*/  F2FP.BF16.F32.PACK_AB R135, RZ, R135 ;  /* 0x00000087ff87723e */ /* 0x000fe200000010ff */
[----:B------:R-:W-:Y:S01]  /*19350*/  @P5 STG.E.U16 desc[UR36][R4.64+0x1b2], R133 ;  /* 0x0001b28504005986 */ /* 0x000fe2000c101524 */
[----:B------:R-:W-:-:S03]  /*19360*/  ISETP.GT.AND P5, PT, R0, 0xe0, P1 ;  /* 0x000000e00000780c */ /* 0x000fc60000fa4270 */
[----:B------:R-:W-:Y:S01]  /*19370*/  @P2 STG.E.U16 desc[UR36][R6.64+0x1b0], R134 ;  /* 0x0001b08606002986 */ /* 0x000fe2000c101524 */
[----:B------:R-:W-:Y:S01]  /*19380*/  ISETP.GT.AND P2, PT, R0, 0xe1, P1 ;  /* 0x000000e10000780c */ /* 0x000fe20000f44270 */
[-C--:B------:R-:W-:Y:S01]  /*19390*/  FMUL R136, R136, R2.reuse ;  /* 0x0000000288887220 */ /* 0x080fe20000400000 */
[C---:B------:R-:W-:Y:S01]  /*193a0*/  ISETP.GT.AND P3, PT, R0.reuse, 0xe0, P0 ;  /* 0x000000e00000780c */ /* 0x040fe20000764270 */
[----:B------:R-:W-:Y:S01]  /*193b0*/  @P4 STG.E.U16 desc[UR36][R6.64+0x1b2], R135 ;  /* 0x0001b28706004986 */ /* 0x000fe2000c101524 */
[-C--:B------:R-:W-:Y:S01]  /*193c0*/  FMUL R137, R137, R2.reuse ;  /* 0x0000000289897220 */ /* 0x080fe20000400000 */
[----:B------:R-:W-:Y:S01]  /*193d0*/  ISETP.GT.AND P4, PT, R0, 0xe1, P0 ;  /* 0x000000e10000780c */ /* 0x000fe20000784270 */
[-C--:B------:R-:W-:Y:S01]  /*193e0*/  FMUL R138, R138, R2.reuse ;  /* 0x000000028a8a7220 */ /* 0x080fe20000400000 */
[----:B------:R-:W-:Y:S01]  /*193f0*/  FMUL R139, R139, R2 ;  /* 0x000000028b8b7220 */ /* 0x000fe20000400000 */
[----:B------:R-:W-:Y:S02]  /*19400*/  F2FP.BF16.F32.PACK_AB R136, RZ, R136 ;  /* 0x00000088ff88723e */ /* 0x000fe400000010ff */
[----:B------:R-:W-:-:S02]  /*19410*/  F2FP.BF16.F32.PACK_AB R137, RZ, R137 ;  /* 0x00000089ff89723e */ /* 0x000fc400000010ff */
[----:B------:R-:W-:Y:S02]  /*19420*/  F2FP.BF16.F32.PACK_AB R138, RZ, R138 ;  /* 0x0000008aff8a723e */ /* 0x000fe400000010ff */
[----:B------:R-:W-:Y:S01]  /*19430*/  F2FP.BF16.F32.PACK_AB R139, RZ, R139 ;  /* 0x0000008bff8b723e */ /* 0x000fe200000010ff */
[----:B------:R-:W-:Y:S01]  /*19440*/  @P5 STG.E.U16 desc[UR36][R4.64+0x1c0], R136 ;  /* 0x0001c08804005986 */ /* 0x000fe2000c101524 */
[----:B------:R-:W-:-:S03]  /*19450*/  ISETP.GT.AND P5, PT, R0, 0xe9, P1 ;  /* 0x000000e90000780c */ /* 0x000fc60000fa4270 */
[----:B------:R-:W-:Y:S01]  /*19460*/  @P2 STG.E.U16 desc[UR36][R4.64+0x1c2], R137 ;  /* 0x0001c28904002986 */ /* 0x000fe2000c101524 */
[C---:B------:R-:W-:Y:S02]  /*19470*/  ISETP.GT.AND P2, PT, R0.reuse, 0xe8, P1 ;  /* 0x000000e80000780c */ /* 0x040fe40000f44270 */
[C---:B------:R-:W-:Y:S01]  /*19480*/  ISETP.GT.AND P6, PT, R0.reuse, 0xe8, P0 ;  /* 0x000000e80000780c */ /* 0x040fe200007c4270 */
[----:B------:R-:W-:Y:S01]  /*19490*/  @P3 STG.E.U16 desc[UR36][R6.64+0x1c0], R138 ;  /* 0x0001c08a06003986 */ /* 0x000fe2000c101524 */
[----:B------:R-:W-:Y:S01]  /*194a0*/  ISETP.GT.AND P3, PT, R0, 0xe9, P0 ;  /* 0x000000e90000780c */ /* 0x000fe20000764270 */
[-C--:B------:R-:W-:Y:S01]  /*194b0*/  FMUL R140, R140, R2.reuse ;  /* 0x000000028c8c7220 */ /* 0x080fe20000400000 */
[-C--:B------:R-:W-:Y:S01]  /*194c0*/  FMUL R141, R141, R2.reuse ;  /* 0x000000028d8d7220 */ /* 0x080fe20000400000 */
[----:B------:R-:W-:Y:S01]  /*194d0*/  @P4 STG.E.U16 desc[UR36][R6.64+0x1c2], R139 ;  /* 0x0001c28b06004986 */ /* 0x000fe2000c101524 */
[----:B------:R-:W-:Y:S01]  /*194e0*/  ISETP.GT.AND P4, PT, R0, 0xf0, P1 ;  /* 0x000000f00000780c */ /* 0x000fe20000f84270 */
[-C--:B------:R-:W-:Y:S01]  /*194f0*/  FMUL R142, R142, R2.reuse ;  /* 0x000000028e8e7220 */ /* 0x080fe20000400000 */
[-C--:B------:R-:W-:Y:S01]  /*19500*/  FMUL R143, R143, R2.reuse ;  /* 0x000000028f8f7220 */ /* 0x080fe20000400000 */
[----:B------:R-:W-:Y:S01]  /*19510*/  FMUL R144, R144, R2 ;  /* 0x0000000290907220 */ /* 0x000fe20000400000 */
[----:B------:R-:W-:-:S02]  /*19520*/  F2FP.BF16.F32.PACK_AB R140, RZ, R140 ;  /* 0x0000008cff8c723e */ /* 0x000fc400000010ff */
[----:B------:R-:W-:Y:S02]  /*19530*/  F2FP.BF16.F32.PACK_AB R141, RZ, R141 ;  /* 0x0000008dff8d723e */ /* 0x000fe400000010ff */
[----:B------:R-:W-:Y:S02]  /*19540*/  F2FP.BF16.F32.PACK_AB R142, RZ, R142 ;  /* 0x0000008eff8e723e */ /* 0x000fe400000010ff */
[----:B------:R-:W-:Y:S02]  /*19550*/  F2FP.BF16.F32.PACK_AB R143, RZ, R143 ;  /* 0x0000008fff8f723e */ /* 0x000fe400000010ff */
[----:B------:R-:W-:Y:S01]  /*19560*/  F2FP.BF16.F32.PACK_AB R144, RZ, R144 ;  /* 0x00000090ff90723e */ /* 0x000fe200000010ff */
[----:B------:R-:W-:Y:S01]  /*19570*/  @P2 STG.E.U16 desc[UR36][R4.64+0x1d0], R140 ;  /* 0x0001d08c04002986 */ /* 0x000fe2000c101524 */
[----:B------:R-:W-:-:S03]  /*19580*/  ISETP.GT.AND P2, PT, R0, 0xf1, P1 ;  /* 0x000000f10000780c */ /* 0x000fc60000f44270 */
[----:B------:R-:W-:Y:S01]  /*19590*/  @P5 STG.E.U16 desc[UR36][R4.64+0x1d2], R141 ;  /* 0x0001d28d04005986 */ /* 0x000fe2000c101524 */
[----:B------:R-:W-:-:S03]  /*195a0*/  ISETP.GT.AND P5, PT, R0, 0xf0, P0 ;  /* 0x000000f00000780c */ /* 0x000fc600007a4270 */
[----:B------:R-:W-:Y:S01]  /*195b0*/  @P6 STG.E.U16 desc[UR36][R6.64+0x1d0], R142 ;  /* 0x0001d08e06006986 */ /* 0x000fe2000c101524 */
[----:B------:R-:W-:-:S03]  /*195c0*/  FMUL R145, R145, R2 ;  /* 0x0000000291917220 */ /* 0x000fc60000400000 */
[----:B------:R-:W-:Y:S01]  /*195d0*/  @P3 STG.E.U16 desc[UR36][R6.64+0x1d2], R143 ;  /* 0x0001d28f06003986 */ /* 0x000fe2000c101524 */
[----:B------:R-:W-:-:S03]  /*195e0*/  ISETP.GT.AND P3, PT, R0, 0xf8, P1 ;  /* 0x000000f80000780c */ /* 0x000fc60000f64270 */
[----:B------:R-:W-:Y:S01]  /*195f0*/  @P4 STG.E.U16 desc[UR36][R4.64+0x1e0], R144 ;  /* 0x0001e09004004986 */ /* 0x000fe2000c101524 */
[----:B------:R-:W-:Y:S01]  /*19600*/  ISETP.GT.AND P4, PT, R0, 0xf1, P0 ;  /* 0x000000f10000780c */ /* 0x000fe20000784270 */
[-C--:B------:R-:W-:Y:S01]  /*19610*/  FMUL R146, R146, R2.reuse ;  /* 0x0000000292927220 */ /* 0x080fe20000400000 */
[C---:B------:R-:W-:Y:S01]  /*19620*/  ISETP.GT.AND P1, PT, R0.reuse, 0xf9, P1 ;  /* 0x000000f90000780c */ /* 0x040fe20000f24270 */
[-C--:B------:R-:W-:Y:S01]  /*19630*/  FMUL R147, R147, R2.reuse ;  /* 0x0000000293937220 */ /* 0x080fe20000400000 */
[----:B------:R-:W-:Y:S01]  /*19640*/  ISETP.GT.AND P6, PT, R0, 0xf8, P0 ;  /* 0x000000f80000780c */ /* 0x000fe200007c4270 */
[-C--:B------:R-:W-:Y:S01]  /*19650*/  FMUL R148, R148, R2.reuse ;  /* 0x0000000294947220 */ /* 0x080fe20000400000 */
[----:B------:R-:W-:Y:S01]  /*19660*/  FMUL R149, R149, R2 ;  /* 0x0000000295957220 */ /* 0x000fe20000400000 */
[----:B------:R-:W-:Y:S02]  /*19670*/  F2FP.BF16.F32.PACK_AB R145, RZ, R145 ;  /* 0x00000091ff91723e */ /* 0x000fe400000010ff */
[----:B------:R-:W-:-:S02]  /*19680*/  F2FP.BF16.F32.PACK_AB R146, RZ, R146 ;  /* 0x00000092ff92723e */ /* 0x000fc400000010ff */
[----:B------:R-:W-:Y:S02]  /*19690*/  ISETP.GT.AND P0, PT, R0, 0xf9, P0 ;  /* 0x000000f90000780c */ /* 0x000fe40000704270 */
[----:B------:R-:W-:Y:S01]  /*196a0*/  F2FP.BF16.F32.PACK_AB R147, RZ, R147 ;  /* 0x00000093ff93723e */ /* 0x000fe200000010ff */
[----:B------:R-:W-:Y:S01]  /*196b0*/  FMUL R150, R150, R2 ;  /* 0x0000000296967220 */ /* 0x000fe20000400000 */
[----:B------:R-:W-:Y:S02]  /*196c0*/  F2FP.BF16.F32.PACK_AB R148, RZ, R148 ;  /* 0x00000094ff94723e */ /* 0x000fe400000010ff */
[----:B------:R-:W-:Y:S01]  /*196d0*/  F2FP.BF16.F32.PACK_AB R149, RZ, R149 ;  /* 0x00000095ff95723e */ /* 0x000fe200000010ff */
[----:B------:R-:W-:Y:S01]  /*196e0*/  FMUL R151, R151, R2 ;  /* 0x0000000297977220 */ /* 0x000fe20000400000 */
[----:B------:R-:W-:Y:S01]  /*196f0*/  @P2 STG.E.U16 desc[UR36][R4.64+0x1e2], R145 ;  /* 0x0001e29104002986 */ /* 0x000fe2000c101524 */
[----:B------:R-:W-:-:S03]  /*19700*/  F2FP.BF16.F32.PACK_AB R150, RZ, R150 ;  /* 0x00000096ff96723e */ /* 0x000fc600000010ff */
[----:B------:R-:W-:Y:S01]  /*19710*/  @P5 STG.E.U16 desc[UR36][R6.64+0x1e0], R146 ;  /* 0x0001e09206005986 */ /* 0x000fe2000c101524 */
[----:B------:R-:W-:-:S03]  /*19720*/  F2FP.BF16.F32.PACK_AB R151, RZ, R151 ;  /* 0x00000097ff97723e */ /* 0x000fc600000010ff */
[----:B------:R-:W-:Y:S04]  /*19730*/  @P4 STG.E.U16 desc[UR36][R6.64+0x1e2], R147 ;  /* 0x0001e29306004986 */ /* 0x000fe8000c101524 */
[----:B------:R-:W-:Y:S04]  /*19740*/  @P3 STG.E.U16 desc[UR36][R4.64+0x1f0], R148 ;  /* 0x0001f09404003986 */ /* 0x000fe8000c101524 */
[----:B------:R0:W-:Y:S02]  /*19750*/  @P1 STG.E.U16 desc[UR36][R4.64+0x1f2], R149 ;  /* 0x0001f29504001986 */ /* 0x0001e4000c101524 */
[----:B0-----:R-:W-:Y:S01]  /*19760*/  @P6 MOV R4, R6 ;  /* 0x0000000600046202 */ /* 0x001fe20000000f00 */
[----:B------:R-:W-:-:S05]  /*19770*/  @P6 IMAD.MOV.U32 R5, RZ, RZ, R7 ;  /* 0x000000ffff056224 */ /* 0x000fca00078e0007 */
[----:B------:R0:W-:Y:S04]  /*19780*/  @P6 STG.E.U16 desc[UR36][R4.64+0x1f0], R150 ;  /* 0x0001f09604006986 */ /* 0x0001e8000c101524 */
[----:B------:R0:W-:Y:S02]  /*19790*/  @P0 STG.E.U16 desc[UR36][R6.64+0x1f2], R151 ;  /* 0x0001f29706000986 */ /* 0x0001e4000c101524 */
.L_x_536:
[----:B------:R-:W-:Y:S05]  /*197a0*/  BSYNC B0 ;  /* 0x0000000000007941 */ /* 0x000fea0003800000 */
.L_x_28:
[----:B0-----:R-:W2:Y:S04]  /*197b0*/  LDL.LU R5, [R1+0x200] ;  /* 0x0002000001057983 */ /* 0x001ea80000300800 */
[----:B------:R-:W2:Y:S01]  /*197c0*/  LDL.LU R4, [R1+0x204] ;  /* 0x0002040001047983 */ /* 0x000ea20000300800 */
[----:B------:R-:W-:Y:S01]  /*197d0*/  ULDC UR4, c[0x0][0xc] ;  /* 0x0000030000047ab9 */ /* 0x000fe20000000800 */
[----:B------:R-:W-:Y:S01]  /*197e0*/  ULDC UR5, c[0x0][0x10] ;  /* 0x0000040000057ab9 */ /* 0x000fe20000000800 */
[----:B-----5:R-:W2:Y:S01]  /*197f0*/  LDC R3, c[0x0][0x14] ;  /* 0x00000500ff037b82 */ /* 0x020ea20000000800 */
[----:B------:R-:W-:Y:S01]  /*19800*/  UIMAD.WIDE.U32 UR4, UR4, UR5, URZ ;  /* 0x00000005040472a5 */ /* 0x000fe2000f8e003f */
[----:B----4-:R-:W-:Y:S01]  /*19810*/  PRMT R0, RZ, 0x7610, R0 ;  /* 0x00007610ff007816 */ /* 0x010fe20000000000 */
[----:B------:R-:W-:Y:S01]  /*19820*/  UMOV UR42, 0xffffffff ;  /* 0xffffffff002a7882 */ /* 0x000fe20000000000 */
[----:B------:R-:W-:-:S03]  /*19830*/  UMOV UR43, 0xffffffff ;  /* 0xffffffff002b7882 */ /* 0x000fc60000000000 */
[----:B--2---:R-:W-:-:S04]  /*19840*/  IMAD.WIDE.U32 R4, R3, UR4, R4 ;  /* 0x0000000403047c25 */ /* 0x004fc8000f8e0004 */
[----:B------:R-:W-:Y:S01]  /*19850*/  IMAD R3, R3, UR5, RZ ;  /* 0x0000000503037c24 */ /* 0x000fe2000f8e02ff */
[----:B------:R-:W-:Y:S01]  /*19860*/  ULDC.64 UR4, c[0x0][0x650] ;  /* 0x0001940000047ab9 */ /* 0x000fe20000000a00 */
[----:B------:R-:W-:Y:S01]  /*19870*/  IMAD.MOV.U32 R7, RZ, RZ, R4 ;  /* 0x000000ffff077224 */ /* 0x000fe200078e0004 */
[----:B------:R-:W-:Y:S01]  /*19880*/  ISETP.GE.U32.AND P0, PT, R4, UR4, PT ;  /* 0x0000000404007c0c */ /* 0x000fe2000bf06070 */
[----:B------:R-:W-:-:S05]  /*19890*/  IMAD.IADD R6, R5, 0x1, R3 ;  /* 0x0000000105067824 */ /* 0x000fca00078e0203 */
[----:B------:R0:W-:Y:S01]  /*198a0*/  STL [R1+0x200], R6 ;  /* 0x0002000601007387 */ /* 0x0001e20000100800 */
[----:B------:R-:W-:-:S03]  /*198b0*/  ISETP.GE.U32.AND.EX P0, PT, R6, UR5, PT, P0 ;  /* 0x0000000506007c0c */ /* 0x000fc6000bf06100 */
[----:B------:R0:W-:Y:S10]  /*198c0*/  STL [R1+0x204], R7 ;  /* 0x0002040701007387 */ /* 0x0001f40000100800 */
[----:B0-----:R-:W-:Y:S05]  /*198d0*/  @P0 BRA `(.L_x_537) ;  /* 0x0000000400880947 */ /* 0x001fea0003800000 */
[----:B------:R-:W0:Y:S01]  /*198e0*/  S2UR UR6, SR_CTAID.X ;  /* 0x00000000000679c3 */ /* 0x000e220000002500 */
[----:B------:R-:W-:Y:S01]  /*198f0*/  ULDC.64 UR12, c[0x0][0x628] ;  /* 0x00018a00000c7ab9 */ /* 0x000fe20000000a00 */
[----:B------:R-:W-:Y:S01]  /*19900*/  ULDC UR4, c[0x0][0x150] ;  /* 0x0000540000047ab9 */ /* 0x000fe20000000800 */
[----:B------:R-:W-:Y:S01]  /*19910*/  ISETP.NE.U32.AND P0, PT, RZ, UR12, PT ;  /* 0x0000000cff007c0c */ /* 0x000fe2000bf05070 */
[----:B------:R-:W-:Y:S01]  /*19920*/  ULDC UR15, c[0x0][0x630] ;  /* 0x00018c00000f7ab9 */ /* 0x000fe20000000800 */
[C---:B------:R-:W-:Y:S01]  /*19930*/  R2UR UR16, R7.reuse ;  /* 0x00000000071072ca */ /* 0x040fe200000e0000 */
[----:B------:R-:W-:Y:S01]  /*19940*/  ULDC UR19, c[0x0][0x154] ;  /* 0x0000550000137ab9 */ /* 0x000fe20000000800 */
[----:B------:R-:W-:Y:S01]  /*19950*/  ISETP.NE.AND.EX P0, PT, RZ, UR13, PT, P0 ;  /* 0x0000000dff007c0c */ /* 0x000fe2000bf05300 */
[----:B------:R-:W2:Y:S01]  /*19960*/  S2UR UR18, SR_CTAID.Y ;  /* 0x00000000001279c3 */ /* 0x000ea20000002600 */
[----:B------:R-:W-:Y:S02]  /*19970*/  R2UR UR17, R6 ;  /* 0x00000000061172ca */ /* 0x000fe400000e0000 */
[----:B------:R-:W-:-:S02]  /*19980*/  R2UR UR10, R7 ;  /* 0x00000000070a72ca */ /* 0x000fc400000e0000 */
[----:B------:R-:W-:Y:S02]  /*19990*/  R2UR UR11, R6 ;  /* 0x00000000060b72ca */ /* 0x000fe400000e0000 */
[----:B0-----:R-:W-:-:S05]  /*199a0*/  I2FP.F32.U32 R0, UR6 ;  /* 0x0000000600007c45 */ /* 0x001fca0008201000 */
[----:B------:R-:W-:-:S04]  /*199b0*/  FMUL R0, R0, UR4 ;  /* 0x0000000400007c20 */ /* 0x000fc80008400000 */
[----:B------:R0:W4:Y:S01]  /*199c0*/  F2I.U32.TRUNC.NTZ R3, R0 ;  /* 0x0000000000037305 */ /* 0x000122000020f000 */
[----:B--2---:R-:W-:Y:S05]  /*199d0*/  @!P0 BRA `(.L_x_538) ;  /* 0x0000000000308947 */ /* 0x004fea0003800000 */
        /* <DEDUP_REMOVED lines=12> */
.L_x_538:
[----:B------:R-:W-:Y:S01]  /*19aa0*/  USHF.R.U64 UR43, UR10, UR15, UR11 ;  /* 0x0000000f0a2b7299 */ /* 0x000fe2000800120b */
[----:B0-----:R-:W-:Y:S01]  /*19ab0*/  I2FP.F32.U32 R0, UR18 ;  /* 0x0000001200007c45 */ /* 0x001fe20008201000 */
[----:B------:R-:W-:Y:S02]  /*19ac0*/  USHF.R.U32.HI UR4, URZ, UR15, UR11 ;  /* 0x0000000f3f047299 */ /* 0x000fe4000801160b */
        /* <DEDUP_REMOVED lines=8> */
[----:B------:R-:W-:Y:S01]  /*19b50*/  UIMAD.WIDE.U32 UR8, UR10, UR12, UR8 ;  /* 0x0000000c0a0872a5 */ /* 0x000fe2000f8e0008 */
[----:B----4-:R-:W-:Y:S01]  /*19b60*/  R2UR UR12, R3 ;  /* 0x00000000030c72ca */ /* 0x010fe200000e0000 */
[----:B------:R-:W-:Y:S01]  /*19b70*/  UIMAD UR10, UR10, UR13, UR4 ;  /* 0x0000000d0a0a72a4 */ /* 0x000fe2000f8e0204 */
[----:B------:R-:W-:Y:S01]  /*19b80*/  ULDC UR11, c[0x0][0x618] ;  /* 0x00018600000b7ab9 */ /* 0x000fe20000000800 */
[----:B------:R-:W-:Y:S02]  /*19b90*/  ULDC UR21, c[0x0][0x658] ;  /* 0x0001960000157ab9 */ /* 0x000fe40000000800 */
[----:B------:R-:W-:Y:S01]  /*19ba0*/  UIADD3 UR9, UR9, UR10, URZ ;  /* 0x0000000a09097290 */ /* 0x000fe2000fffe03f */
[----:B------:R-:W-:Y:S01]  /*19bb0*/  UMOV UR15, 0xffffffff ;  /* 0xffffffff000f7882 */ /* 0x000fe20000000000 */
[----:B------:R-:W-:Y:S01]  /*19bc0*/  ULDC.64 UR4, c[0x0][0x640] ;  /* 0x0001900000047ab9 */ /* 0x000fe20000000a00 */
[----:B------:R-:W-:Y:S01]  /*19bd0*/  USHF.L.U32 UR15, UR15, UR21, URZ ;  /* 0x000000150f0f7299 */ /* 0x000fe2000800063f */
[----:B------:R-:W-:Y:S01]  /*19be0*/  ISETP.NE.U32.AND P0, PT, RZ, UR4, PT ;  /* 0x00000004ff007c0c */ /* 0x000fe2000bf05070 */
[----:B------:R-:W-:-:S02]  /*19bf0*/  USHF.R.U64 UR16, UR8, UR11, UR9 ;  /* 0x0000000b08107299 */ /* 0x000fc40008001209 */
[----:B------:R-:W-:Y:S01]  /*19c00*/  USHF.R.U32.HI UR8, URZ, UR11, UR9 ;  /* 0x0000000b3f087299 */ /* 0x000fe20008011609 */
[----:B0-----:R-:W-:Y:S01]  /*19c10*/  R2UR UR14, R0 ;  /* 0x00000000000e72ca */ /* 0x001fe200000e0000 */
[----:B------:R-:W-:Y:S01]  /*19c20*/  ULDC UR17, c[0x0][0x608] ;  /* 0x0001820000117ab9 */ /* 0x000fe20000000800 */
[----:B------:R-:W-:Y:S01]  /*19c30*/  ULOP3.LUT UR41, URZ, UR15, URZ, 0x33, !UPT ;  /* 0x0000000f3f297292 */ /* 0x000fe2000f8e333f */
[----:B------:R-:W-:Y:S01]  /*19c40*/  ISETP.NE.AND.EX P0, PT, RZ, UR5, PT, P0 ;  /* 0x00000005ff007c0c */ /* 0x000fe2000bf05300 */
[----:B------:R-:W-:Y:S02]  /*19c50*/  USHF.R.U64 UR15, UR16, UR17, UR8 ;  /* 0x00000011100f7299 */ /* 0x000fe40008001208 */
[----:B------:R-:W-:Y:S02]  /*19c60*/  USHF.R.U32.HI UR8, URZ, UR17, UR8 ;  /* 0x000000113f087299 */ /* 0x000fe40008011608 */
[----:B------:R-:W-:Y:S02]  /*19c70*/  UIADD3 UR12, -UR12, URZ, URZ ;  /* 0x0000003f0c0c7290 */ /* 0x000fe4000fffe13f */
[----:B------:R-:W-:Y:S01]  /*19c80*/  USHF.R.U64 UR17, UR15, UR21, UR8 ;  /* 0x000000150f117299 */ /* 0x000fe20008001208 */
[----:B------:R-:W-:Y:S01]  /*19c90*/  UMOV UR19, 0x1 ;  /* 0x0000000100137882 */ /* 0x000fe20000000000 */
[----:B------:R-:W-:Y:S01]  /*19ca0*/  ULDC UR13, c[0x0][0x144] ;  /* 0x00005100000d7ab9 */ /* 0x000fe20000000800 */
[----:B------:R-:W-:Y:S01]  /*19cb0*/  ULDC UR7, c[0x0][0x600] ;  /* 0x0001800000077ab9 */ /* 0x000fe20000000800 */
[----:B------:R-:W-:-:S02]  /*19cc0*/  USHF.L.U32 UR24, UR19, UR21, URZ ;  /* 0x0000001513187299 */ /* 0x000fc4000800063f */
[----:B------:R-:W-:Y:S02]  /*19cd0*/  USHF.R.U32.HI UR8, URZ, UR21, UR8 ;  /* 0x000000153f087299 */ /* 0x000fe40008011608 */
[----:B------:R-:W-:Y:S02]  /*19ce0*/  UIMAD UR21, UR13, UR12, UR6 ;  /* 0x0000000c0d1572a4 */ /* 0x000fe4000f8e0206 */
[----:B------:R-:W-:Y:S02]  /*19cf0*/  UIADD3 UR20, UR7, -0x1, URZ ;  /* 0xffffffff07147890 */ /* 0x000fe4000fffe03f */
[----:B------:R-:W-:Y:S01]  /*19d00*/  UIADD3 UR19, -UR14, URZ, URZ ;  /* 0x0000003f0e137290 */ /* 0x000fe2000fffe13f */
        /* <DEDUP_REMOVED lines=17> */
.L_x_539:
[----:B------:R-:W-:Y:S01]  /*19e20*/  UISETP.NE.AND UP0, UPT, UR45, URZ, UPT ;  /* 0x0000003f2d00728c */ /* 0x000fe2000bf05270 */
[----:B------:R-:W-:Y:S01]  /*19e30*/  MOV R0, 0x1 ;  /* 0x0000000100007802 */ /* 0x000fe20000000f00 */
[----:B------:R-:W-:Y:S02]  /*19e40*/  USHF.R.U64 UR4, UR6, UR22, UR8 ;  /* 0x0000001606047299 */ /* 0x000fe40008001208 */
[----:B------:R-:W-:Y:S02]  /*19e50*/  ULOP3.LUT UR41, UR15, UR41, URZ, 0xc0, !UPT ;  /* 0x000000290f297292 */ /* 0x000fe4000f8ec03f */
[----:B------:R-:W-:Y:S02]  /*19e60*/  UIADD3 UR5, -UR4, URZ, URZ ;  /* 0x0000003f04057290 */ /* 0x000fe4000fffe13f */
[----:B------:R-:W-:Y:S02]  /*19e70*/  UIMAD UR41, UR24, UR4, UR41 ;  /* 0x00000004182972a4 */ /* 0x000fe4000f8e0229 */
[----:B------:R-:W-:-:S02]  /*19e80*/  ULOP3.LUT UR16, UR16, UR20, URZ, 0xc0, !UPT ;  /* 0x0000001410107292 */ /* 0x000fc4000f8ec03f */
[----:B------:R-:W-:Y:S02]  /*19e90*/  @UP0 UIMAD UR21, UR25, UR19, UR18 ;  /* 0x00000013191502a4 */ /* 0x000fe4000f8e0212 */
[----:B------:R-:W-:-:S03]  /*19ea0*/  UIMAD UR4, UR5, UR23, UR17 ;  /* 0x00000017050472a4 */ /* 0x000fc6000f8e0211 */
[----:B------:R-:W-:Y:S01]  /*19eb0*/  ULDC UR5, c[0x0][0x610] ;  /* 0x0001840000057ab9 */ /* 0x000fe20000000800 */
[----:B------:R-:W-:Y:S02]  /*19ec0*/  UIMAD UR4, UR4, UR7, UR16 ;  /* 0x00000007040472a4 */ /* 0x000fe4000f8e0210 */
[----:B------:R-:W-:-:S04]  /*19ed0*/  UIMAD UR41, UR41, UR5, UR21 ;  /* 0x00000005292972a4 */ /* 0x000fc8000f8e0215 */
[----:B------:R-:W-:Y:S02]  /*19ee0*/  USEL UR42, UR4, UR41, !UP0 ;  /* 0x00000029042a7287 */ /* 0x000fe4000c000000 */
[----:B------:R-:W-:-:S12]  /*19ef0*/  USEL UR41, UR41, UR4, !UP0 ;  /* 0x0000000429297287 */ /* 0x000fd8000c000000 */
.L_x_537:
[----:B------:R-:W-:-:S13]  /*19f00*/  LOP3.LUT P0, RZ, R0, 0xff, RZ, 0xc0, !PT ;  /* 0x000000ff00ff7812 */ /* 0x000fda000780c0ff */
[----:B------:R-:W-:Y:S05]  /*19f10*/  @P0 BRA `(.L_x_540) ;  /* 0xfffffe70007c0947 */ /* 0x000fea000383ffff */
[----:B------:R-:W-:Y:S05]  /*19f20*/  EXIT ;  /* 0x000000000000794d */ /* 0x000fea0003800000 */
.L_x_3:
[----:B------:R-:W2:Y:S01]  /*19f30*/  LDL R4, [R1+0x204] ;  /* 0x0002040001047983 */ /* 0x000ea20000100800 */
[----:B------:R-:W-:-:S03]  /*19f40*/  ULDC.64 UR8, c[0x0][0x650] ;  /* 0x0001940000087ab9 */ /* 0x000fc60000000a00 */
[----:B------:R-:W3:Y:S01]  /*19f50*/  LDL R3, [R1+0x200] ;  /* 0x0002000001037983 */ /* 0x000ee20000100800 */
[----:B------:R-:W-:Y:S01]  /*19f60*/  PRMT R0, RZ, 0x7610, R0 ;  /* 0x00007610ff007816 */ /* 0x000fe20000000000 */
[----:B------:R-:W-:Y:S02]  /*19f70*/  IMAD.MOV.U32 R5, RZ, RZ, -0x1 ;  /* 0xffffffffff057424 */ /* 0x000fe400078e00ff */
[----:B------:R-:W-:Y:S02]  /*19f80*/  IMAD.MOV.U32 R2, RZ, RZ, -0x1 ;  /* 0xffffffffff027424 */ /* 0x000fe400078e00ff */
[----:B------:R-:W-:Y:S01]  /*19f90*/  IMAD.MOV.U32 R10, RZ, RZ, -0x1 ;  /* 0xffffffffff0a7424 */ /* 0x000fe200078e00ff */
[----:B--2---:R-:W-:-:S04]  /*19fa0*/  ISETP.GE.U32.AND P0, PT, R4, UR8, PT ;  /* 0x0000000804007c0c */ /* 0x004fc8000bf06070 */
[----:B---3--:R-:W-:-:S13]  /*19fb0*/  ISETP.GE.U32.AND.EX P0, PT, R3, UR9, PT, P0 ;  /* 0x0000000903007c0c */ /* 0x008fda000bf06100 */
[----:B------:R-:W-:Y:S05]  /*19fc0*/  @P0 BRA `(.L_x_541) ;  /* 0x00000004008c0947 */ /* 0x000fea0003800000 */
[----:B------:R-:W-:Y:S01]  /*19fd0*/  I2FP.F32.U32 R0, UR4 ;  /* 0x0000000400007c45 */ /* 0x000fe20008201000 */
[----:B0-----:R-:W-:Y:S01]  /*19fe0*/  ULDC.64 UR16, c[0x0][0x628] ;  /* 0x00018a0000107ab9 */ /* 0x001fe20000000a00 */
        /* <DEDUP_REMOVED lines=24> */
.L_x_542:
        /* <DEDUP_REMOVED lines=24> */
[----:B------:R-:W-:Y:S01]  /*1a2f0*/  UMOV UR19, 0x1 ;  /* 0x0000000100137882 */ /* 0x000fe20000000000 */
[----:B------:R-:W-:Y:S01]  /*1a300*/  ULDC UR20, c[0x0][0x608] ;  /* 0x0001820000147ab9 */ /* 0x000fe20000000800 */
[----:B------:R-:W-:Y:S01]  /*1a310*/  USHF.L.U32 UR26, UR19, UR23, URZ ;  /* 0x00000017131a7299 */ /* 0x000fe2000800063f */
[----:B------:R-:W-:Y:S01]  /*1a320*/  ISETP.NE.AND.EX P0, PT, RZ, UR9, PT, P0 ;  /* 0x00000009ff007c0c */ /* 0x000fe2000bf05300 */
[----:B------:R-:W-:Y:S02]  /*1a330*/  USHF.R.U64 UR19, UR18, UR20, UR11 ;  /* 0x0000001412137299 */ /* 0x000fe4000800120b */
[----:B------:R-:W-:Y:S02]  /*1a340*/  USHF.R.U32.HI UR11, URZ, UR20, UR11 ;  /* 0x000000143f0b7299 */ /* 0x000fe4000801160b */
[----:B------:R-:W-:-:S02]  /*1a350*/  UIADD3 UR15, -UR15, URZ, URZ ;  /* 0x0000003f0f0f7290 */ /* 0x000fc4000fffe13f */
[----:B------:R-:W-:Y:S01]  /*1a360*/  USHF.R.U64 UR20, UR19, UR23, UR11 ;  /* 0x0000001713147299 */ /* 0x000fe2000800120b */
[----:B------:R-:W-:Y:S01]  /*1a370*/  ULDC UR16, c[0x0][0x144] ;  /* 0x0000510000107ab9 */ /* 0x000fe20000000800 */
[----:B------:R-:W-:Y:S01]  /*1a380*/  ULDC UR6, c[0x0][0x600] ;  /* 0x0001800000067ab9 */ /* 0x000fe20000000800 */
[----:B------:R-:W-:Y:S02]  /*1a390*/  USHF.R.U32.HI UR11, URZ, UR23, UR11 ;  /* 0x000000173f0b7299 */ /* 0x000fe4000801160b */
[----:B------:R-:W-:Y:S02]  /*1a3a0*/  UIMAD UR23, UR16, UR15, UR4 ;  /* 0x0000000f101772a4 */ /* 0x000fe4000f8e0204 */
[----:B------:R-:W-:Y:S02]  /*1a3b0*/  UIADD3 UR22, UR6, -0x1, URZ ;  /* 0xffffffff06167890 */ /* 0x000fe4000fffe03f */
[----:B------:R-:W-:Y:S02]  /*1a3c0*/  ULOP3.LUT UR27, URZ, UR13, URZ, 0x33, !UPT ;  /* 0x0000000d3f1b7292 */ /* 0x000fe4000f8e333f */
        /* <DEDUP_REMOVED lines=18> */
.L_x_543:
[----:B------:R-:W-:Y:S01]  /*1a4f0*/  UISETP.NE.AND UP0, UPT, UR45, URZ, UPT ;  /* 0x0000003f2d00728c */ /* 0x000fe2000bf05270 */
[----:B------:R-:W-:Y:S01]  /*1a500*/  MOV R0, 0x1 ;  /* 0x0000000100007802 */ /* 0x000fe20000000f00 */
[----:B------:R-:W-:Y:S01]  /*1a510*/  USHF.R.U64 UR8, UR4, UR24, UR11 ;  /* 0x0000001804087299 */ /* 0x000fe2000800120b */
[----:B------:R-:W-:Y:S01]  /*1a520*/  IMAD.U32 R10, RZ, RZ, UR5 ;  /* 0x00000005ff0a7e24 */ /* 0x000fe2000f8e00ff */
[----:B------:R-:W-:Y:S02]  /*1a530*/  ULOP3.LUT UR4, UR19, UR27, URZ, 0xc0, !UPT ;  /* 0x0000001b13047292 */ /* 0x000fe4000f8ec03f */
[----:B------:R-:W-:Y:S02]  /*1a540*/  ULOP3.LUT UR18, UR18, UR22, URZ, 0xc0, !UPT ;  /* 0x0000001612127292 */ /* 0x000fe4000f8ec03f */
[----:B------:R-:W-:-:S03]  /*1a550*/  UIMAD UR4, UR26, UR8, UR4 ;  /* 0x000000081a0472a4 */ /* 0x000fc6000f8e0204 */
[----:B------:R-:W-:Y:S02]  /*1a560*/  @UP0 UIMAD UR23, UR28, UR21, UR7 ;  /* 0x000000151c1702a4 */ /* 0x000fe4000f8e0207 */
[----:B------:R-:W-:-:S03]  /*1a570*/  UIADD3 UR7, -UR8, URZ, URZ ;  /* 0x0000003f08077290 */ /* 0x000fc6000fffe13f */
[----:B------:R-:W-:Y:S01]  /*1a580*/  ULDC UR8, c[0x0][0x610] ;  /* 0x0001840000087ab9 */ /* 0x000fe20000000800 */
[----:B------:R-:W-:Y:S02]  /*1a590*/  UIMAD UR7, UR7, UR25, UR20 ;  /* 0x00000019070772a4 */ /* 0x000fe4000f8e0214 */
[----:B------:R-:W-:Y:S02]  /*1a5a0*/  UIMAD UR4, UR4, UR8, UR23 ;  /* 0x00000008040472a4 */ /* 0x000fe4000f8e0217 */
[----:B------:R-:W-:-:S04]  /*1a5b0*/  UIMAD UR7, UR7, UR6, UR18 ;  /* 0x00000006070772a4 */ /* 0x000fc8000f8e0212 */
[----:B------:R-:W-:Y:S02]  /*1a5c0*/  USEL UR6, UR7, UR4, !UP0 ;  /* 0x0000000407067287 */ /* 0x000fe4000c000000 */
[----:B------:R-:W-:-:S04]  /*1a5d0*/  USEL UR4, UR4, UR7, !UP0 ;  /* 0x0000000704047287 */ /* 0x000fc8000c000000 */
[----:B------:R-:W-:Y:S02]  /*1a5e0*/  IMAD.U32 R2, RZ, RZ, UR6 ;  /* 0x00000006ff027e24 */ /* 0x000fe4000f8e00ff */
[----:B------:R-:W-:-:S07]  /*1a5f0*/  IMAD.U32 R5, RZ, RZ, UR4 ;  /* 0x00000004ff057e24 */ /* 0x000fce000f8e00ff */
.L_x_541:
[----:B------:R-:W-:-:S08]  /*1a600*/  NOP ;  /* 0x0000000000007918 */ /* 0x000fd00000000000 */
[----:B0-----:R-:W0:-:S00]  /*1a610*/  USETMAXREG.DEALLOC.CTAPOOL 0x18 ;  /* 0x00000018000079c8 */ /* 0x001e0000080e0500 */
[----:B------:R-:W-:-:S13]  /*1a620*/  ISETP.NE.AND P0, PT, RZ, UR10, PT ;  /* 0x0000000aff007c0c */ /* 0x000fda000bf05270 */
[----:B------:R-:W-:Y:S05]  /*1a630*/  @P0 EXIT ;  /* 0x000000000000094d */ /* 0x000fea0003800000 */
[----:B0-----:R-:W-:Y:S01]  /*1a640*/  LOP3.LUT P0, RZ, R0, 0xff, RZ, 0xc0, !PT ;  /* 0x000000ff00ff7812 */ /* 0x001fe2000780c0ff */
[----:B------:R-:W-:Y:S01]  /*1a650*/  IMAD.MOV.U32 R6, RZ, RZ, RZ ;  /* 0x000000ffff067224 */ /* 0x000fe200078e00ff */
[----:B------:R-:W-:-:S11]  /*1a660*/  MOV R7, 0x1 ;  /* 0x0000000100077802 */ /* 0x000fd60000000f00 */
[----:B------:R-:W-:Y:S05]  /*1a670*/  @!P0 BRA `(.L_x_544) ;  /* 0x0000000c00588947 */ /* 0x000fea0003800000 */
[----:B------:R-:W0:Y:S01]  /*1a680*/  S2R R3, SR_TID.X ;  /* 0x0000000000037919 */ /* 0x000e220000002100 */
[----:B------:R-:W1:Y:S01]  /*1a690*/  LDC R0, c[0x0][0x28c] ;  /* 0x0000a300ff007b82 */ /* 0x000e620000000800 */
[----:B------:R-:W-:Y:S01]  /*1a6a0*/  ULDC UR5, c[0x0][0x658] ;  /* 0x0001960000057ab9 */ /* 0x000fe20000000800 */
[----:B------:R-:W-:Y:S01]  /*1a6b0*/  UMOV UR7, 0xffffffff ;  /* 0xffffffff00077882 */ /* 0x000fe20000000000 */
[----:B------:R-:W-:Y:S01]  /*1a6c0*/  ULDC UR6, c[0x0][0xc] ;  /* 0x0000030000067ab9 */ /* 0x000fe20000000800 */
[----:B------:R-:W-:Y:S01]  /*1a6d0*/  USHF.L.U32 UR8, UR7, UR5, URZ ;  /* 0x0000000507087299 */ /* 0x000fe2000800063f */
[----:B------:R-:W-:Y:S01]  /*1a6e0*/  BSSY B0, `(.L_x_544) ;  /* 0x00000cf000007945 */ /* 0x000fe20003800000 */
[----:B------:R-:W-:Y:S01]  /*1a6f0*/  UMOV UR9, 0x1 ;  /* 0x0000000100097882 */ /* 0x000fe20000000000 */
[----:B------:R-:W-:Y:S01]  /*1a700*/  ULDC UR7, c[0x0][0x10] ;  /* 0x0000040000077ab9 */ /* 0x000fe20000000800 */
[----:B------:R-:W-:Y:S01]  /*1a710*/  USHF.L.U32 UR17, UR9, UR5, URZ ;  /* 0x0000000509117299 */ /* 0x000fe2000800063f */
[----:B------:R-:W-:Y:S01]  /*1a720*/  IMAD.MOV.U32 R9, RZ, RZ, 0x1 ;  /* 0x00000001ff097424 */ /* 0x000fe200078e00ff */
[----:B------:R-:W-:Y:S01]  /*1a730*/  UIMAD.WIDE.U32 UR6, UR6, UR7, URZ ;  /* 0x00000007060672a5 */ /* 0x000fe2000f8e003f */
[----:B------:R-:W-:Y:S01]  /*1a740*/  MOV R7, 0x1 ;  /* 0x0000000100077802 */ /* 0x000fe20000000f00 */
[----:B------:R-:W-:Y:S01]  /*1a750*/  ULDC UR5, c[0x0][0x14] ;  /* 0x0000050000057ab9 */ /* 0x000fe20000000800 */
[----:B------:R-:W-:Y:S01]  /*1a760*/  IMAD.MOV.U32 R6, RZ, RZ, RZ ;  /* 0x000000ffff067224 */ /* 0x000fe200078e00ff */
[----:B------:R-:W-:-:S02]  /*1a770*/  UIMAD.WIDE.U32 UR20, UR6, UR5, URZ ;  /* 0x00000005061472a5 */ /* 0x000fc4000f8e003f */
[----:B------:R-:W-:Y:S01]  /*1a780*/  UIMAD UR13, UR7, UR5, URZ ;  /* 0x00000005070d72a4 */ /* 0x000fe2000f8e023f */
[----:B------:R-:W-:Y:S01]  /*1a790*/  ULDC UR4, c[0x0][0x600] ;  /* 0x0001800000047ab9 */ /* 0x000fe20000000800 */
[----:B------:R-:W-:Y:S02]  /*1a7a0*/  ULOP3.LUT UR19, UR40, 0x2, URZ, 0xfc, !UPT ;  /* 0x0000000228137892 */ /* 0x000fe4000f8efc3f */
[----:B------:R-:W-:Y:S02]  /*1a7b0*/  UIADD3 UR4, UR4, -0x1, URZ ;  /* 0xffffffff04047890 */ /* 0x000fe4000fffe03f */
[----:B------:R-:W-:Y:S01]  /*1a7c0*/  ULOP3.LUT UR16, URZ, UR8, URZ, 0x33, !UPT ;  /* 0x000000083f107292 */ /* 0x000fe2000f8e333f */
[----:B-1----:R-:W-:Y:S01]  /*1a7d0*/  VIADD R0, R0, 0x3f ;  /* 0x0000003f00007836 */ /* 0x002fe20000000000 */
[----:B------:R-:W-:Y:S01]  /*1a7e0*/  UIADD3 UR13, UR21, UR13, URZ ;  /* 0x0000000d150d7290 */ /* 0x000fe2000fffe03f */
[----:B------:R-:W-:Y:S01]  /*1a7f0*/  ULDC.64 UR22, c[0x0][0x198] ;  /* 0x0000660000167ab9 */ /* 0x000fe20000000a00 */
[----:B0-----:R-:W-:-:S02]  /*1a800*/  LOP3.LUT P3, RZ, R3, 0x7f, RZ, 0xc0, !PT ;  /* 0x0000007f03ff7812 */ /* 0x001fc4000786c0ff */
[----:B------:R-:W-:Y:S02]  /*1a810*/  LOP3.LUT P0, RZ, R3, 0x1f, RZ, 0xc0, !PT ;  /* 0x0000001f03ff7812 */ /* 0x000fe4000780c0ff */
[----:B------:R-:W-:Y:S02]  /*1a820*/  SHF.R.S32.HI R3, RZ, 0x1f, R0 ;  /* 0x0000001fff037819 */ /* 0x000fe40000011400 */
[----:B------:R-:W-:Y:S02]  /*1a830*/  PLOP3.LUT P0, PT, P0, P3, PT, 0x8a, 0x0 ;  /* 0x000000000000781c */ /* 0x000fe40000707172 */
[----:B------:R-:W-:-:S04]  /*1a840*/  LEA.HI R0, R3, R0, RZ, 0x6 ;  /* 0x0000000003007211 */ /* 0x000fc800078f30ff */
[----:B------:R-:W-:-:S05]  /*1a850*/  SHF.R.S32.HI R0, RZ, 0x6, R0 ;  /* 0x00000006ff007819 */ /* 0x000fca0000011400 */
[----:B------:R-:W-:-:S07]  /*1a860*/  VIADD R16, R0, 0x1 ;  /* 0x0000000100107836 */ /* 0x000fce0000000000 */
.L_x_556:
[----:B------:R-:W-:-:S03]  /*1a870*/  UMOV UR5, 0xffffffff ;  /* 0xffffffff00057882 */ /* 0x000fc60000000000 */
[----:B------:R-:W-:Y:S05]  /*1a880*/  BRA.DIV UR5, `(.L_x_545) ;  /* 0x0000000e05c47947 */ /* 0x000fea000b800000 */
[----:B------:R-:W-:-:S13]  /*1a890*/  ELECT P6, URZ, PT ;  /* 0x00000000003f782f */ /* 0x000fda00038c0000 */
.L_x_567:
[----:B------:R-:W0:Y:S01]  /*1a8a0*/  LDC R3, c[0x0][0x28c] ;  /* 0x0000a300ff037b82 */ /* 0x000e220000000800 */
[----:B------:R-:W-:Y:S01]  /*1a8b0*/  BSSY B1, `(.L_x_546) ;  /* 0x0000035000017945 */ /* 0x000fe20003800000 */
[----:B0-----:R-:W-:-:S13]  /*1a8c0*/  ISETP.LT.OR P6, PT, R3, 0x1, !P6 ;  /* 0x000000010300780c */ /* 0x001fda00077c1670 */
[----:B------:R-:W-:Y:S05]  /*1a8d0*/  @P6 BRA `(.L_x_547) ;  /* 0x0000000000c86947 */ /* 0x000fea0003800000 */
[----:B------:R-:W-:Y:S01]  /*1a8e0*/  IMAD.SHL.U32 R2, R2, 0x100, RZ ;  /* 0x0000010002027824 */ /* 0x000fe200078e00ff */
[----:B------:R-:W-:Y:S01]  /*1a8f0*/  SHF.L.U32 R5, R5, 0x8, RZ ;  /* 0x0000000805057819 */ /* 0x000fe200000006ff */
[----:B------:R-:W-:Y:S01]  /*1a900*/  IMAD.MOV.U32 R13, RZ, RZ, RZ ;  /* 0x000000ffff0d7224 */ /* 0x000fe200078e00ff */
[----:B------:R-:W-:Y:S01]  /*1a910*/  MOV R8, R6 ;  /* 0x0000000600087202 */ /* 0x000fe20000000f00 */
[----:B------:R-:W-:Y:S02]  /*1a920*/  IMAD.MOV.U32 R4, RZ, RZ, R16 ;  /* 0x000000ffff047224 */ /* 0x000fe400078e0010 */
[----:B------:R-:W-:-:S07]  /*1a930*/  IMAD.MOV.U32 R3, RZ, RZ, R7 ;  /* 0x000000ffff037224 */ /* 0x000fce00078e0007 */
.L_x_551:
[----:B------:R-:W0:Y:S01]  /*1a940*/  S2R R12, SR_CgaCtaId ;  /* 0x00000000000c7919 */ /* 0x000e220000008800 */
[----:B-1----:R-:W-:-:S04]  /*1a950*/  MOV R11, 0x400 ;  /* 0x00000400000b7802 */ /* 0x002fc80000000f00 */
[----:B0-----:R-:W-:Y:S02]  /*1a960*/  LEA R15, R12, R11, 0x18 ;  /* 0x0000000b0c0f7211 */ /* 0x001fe400078ec0ff */
[----:B------:R-:W-:Y:S01]  /*1a970*/  SHF.L.U32 R11, R3, 0x1f, RZ ;  /* 0x0000001f030b7819 */ /* 0x000fe200000006ff */
[----:B------:R-:W0:Y:S02]  /*1a980*/  @!P3 LDC R12, c[0x0][0x500] ;  /* 0x00014000ff0cbb82 */ /* 0x000e240000000800 */
[----:B------:R-:W-:-:S04]  /*1a990*/  IMAD R14, R8, 0x8, R15 ;  /* 0x00000008080e7824 */ /* 0x000fc800078e020f */
[----:B------:R-:W1:Y:S02]  /*1a9a0*/  SYNCS.PHASECHK.TRANS64.TRYWAIT P1, [R14+URZ+0x20], R11 ;  /* 0x0000200b0e0075a7 */ /* 0x000e64000802017f */
[----:B-1----:R-:W-:Y:S05]  /*1a9b0*/  @!P1 BRA `(.L_x_548) ;  /* 0x0000000c00989947 */ /* 0x002fea0003800000 */
.L_x_568:
[----:B------:R-:W-:Y:S01]  /*1a9c0*/  UPRMT UR5, UR19, 0x9910, URZ ;  /* 0x0000991013057896 */ /* 0x000fe2000800003f */
[----:B0-----:R0:W-:Y:S03]  /*1a9d0*/  @!P3 SYNCS.ARRIVE.TRANS64 RZ, [R14+URZ], R12 ;  /* 0x0000000c0effb9a7 */ /* 0x0011e6000800003f */
[----:B------:R-:W-:-:S06]  /*1a9e0*/  UISETP.NE.AND UP0, UPT, UR5, 0x2, UPT ;  /* 0x000000020500788c */ /* 0x000fcc000bf05270 */
[----:B------:R-:W-:-:S13]  /*1a9f0*/  PLOP3.LUT P1, PT, PT, PT, UP0, 0x80, 0x0 ;  /* 0x000000000000781c */ /* 0x000fda0003f2f008 */
[----:B0-----:R-:W-:Y:S05]  /*1aa00*/  @P1 BRA `(.L_x_549) ;  /* 0x0000000000041947 */ /* 0x001fea0003800000 */
[----:B------:R-:W-:Y:S01]  /*1aa10*/  BPT.TRAP 0x1 ;  /* 0x000000040000795c */ /* 0x000fe20000300000 */
.L_x_549:
[----:B------:R-:W-:Y:S05]  /*1aa20*/  @P0 BRA `(.L_x_550) ;  /* 0x0000000000040947 */ /* 0x000fea0003800000 */
[----:B------:R-:W-:Y:S01]  /*1aa30*/  BPT.TRAP 0x1 ;  /* 0x000000040000795c */ /* 0x000fe20000300000 */
.L_x_550:
[----:B------:R-:W-:Y:S01]  /*1aa40*/  IMAD R15, R8, 0x8000, R15 ;  /* 0x00008000080f7824 */ /* 0x000fe200078e020f */
[----:B------:R-:W-:Y:S01]  /*1aa50*/  R2UR UR9, R14 ;  /* 0x000000000e0972ca */ /* 0x000fe200000e0000 */
[----:B------:R-:W-:Y:S01]  /*1aa60*/  UIADD3 UR6, UP0, UR22, 0xf0, URZ ;  /* 0x000000f016067890 */ /* 0x000fe2000ff1e03f */
[----:B------:R-:W-:Y:S01]  /*1aa70*/  R2UR UR11, R5 ;  /* 0x00000000050b72ca */ /* 0x000fe200000e0000 */
[----:B------:R-:W-:Y:S01]  /*1aa80*/  UIADD3 UR24, UP1, UR22, 0x1f0, URZ ;  /* 0x000001f016187890 */ /* 0x000fe2000ff3e03f */
[----:B------:R-:W-:Y:S01]  /*1aa90*/  R2UR UR5, R15 ;  /* 0x000000000f0572ca */ /* 0x000fe200000e0000 */
[----:B------:R-:W-:Y:S01]  /*1aaa0*/  UIADD3.X UR7, URZ, UR23, URZ, UP0, !UPT ;  /* 0x000000173f077290 */ /* 0x000fe200087fe43f */
[C---:B------:R-:W-:Y:S01]  /*1aab0*/  R2UR UR10, R13.reuse ;  /* 0x000000000d0a72ca */ /* 0x040fe200000e0000 */
[----:B------:R-:W-:Y:S01]  /*1aac0*/  VIADD R8, R8, 0x1 ;  /* 0x0000000108087836 */ /* 0x000fe20000000000 */
[----:B------:R-:W-:Y:S01]  /*1aad0*/  R2UR UR12, R10 ;  /* 0x000000000a0c72ca */ /* 0x000fe200000e0000 */
[----:B------:R-:W-:Y:S01]  /*1aae0*/  UIADD3.X UR25, URZ, UR23, URZ, UP1, !UPT ;  /* 0x000000173f197290 */ /* 0x000fe20008ffe43f */
[----:B------:R-:W-:Y:S01]  /*1aaf0*/  IADD3 R4, R4, -0x1, RZ ;  /* 0xffffffff04047810 */ /* 0x000fe20007ffe0ff */
[----:B------:R-:W-:Y:S01]  /*1ab00*/  UMOV UR14, 0x0 ;  /* 0x00000000000e7882 */ /* 0x000fe20000000000 */
[----:B------:R-:W-:Y:S01]  /*1ab10*/  R2UR UR18, R2 ;  /* 0x00000000021272ca */ /* 0x000fe200000e0000 */
[----:B------:R-:W-:Y:S01]  /*1ab20*/  UMOV UR15, 0x10000000 ;  /* 0x10000000000f7882 */ /* 0x000fe20000000000 */
[----:B------:R-:W-:Y:S01]  /*1ab30*/  ISETP.GT.AND P2, PT, R4, 0x1, PT ;  /* 0x000000010400780c */ /* 0x000fe20003f44270 */
[----:B------:R-:W-:Y:S01]  /*1ab40*/  VIADD R13, R13, 0x40 ;  /* 0x000000400d0d7836 */ /* 0x000fe20000000000 */
[----:B------:R-:W-:Y:S01]  /*1ab50*/  ISETP.NE.AND P1, PT, R8, 0x4, PT ;  /* 0x000000040800780c */ /* 0x000fe20003f25270 */
[----:B------:R-:W-:-:S02]  /*1ab60*/  UIADD3 UR8, UR5, 0x100, URZ ;  /* 0x0000010005087890 */ /* 0x000fc4000fffe03f */
[----:B------:R-:W-:Y:S01]  /*1ab70*/  UIADD3 UR5, UR5, 0x20100, URZ ;  /* 0x0002010005057890 */ /* 0x000fe2000fffe03f */
[----:B------:R-:W-:Y:S02]  /*1ab80*/  SEL R12, RZ, 0x1, P1 ;  /* 0x00000001ff0c7807 */ /* 0x000fe40000800000 */
[----:B------:R-:W-:Y:S02]  /*1ab90*/  SEL R8, R8, RZ, P1 ;  /* 0x000000ff08087207 */ /* 0x000fe40000800000 */
[----:B------:R-:W-:Y:S02]  /*1aba0*/  LOP3.LUT R3, R3, R12, RZ, 0x3c, !PT ;  /* 0x0000000c03037212 */ /* 0x000fe400078e3cff */
[----:B------:R0:W-:Y:S02]  /*1abb0*/  UTMALDG.3D [UR8], [UR6], desc[UR14] ;  /* 0x00000e08060075b4 */ /* 0x0001e40008011000 */
[----:B0-----:R-:W-:Y:S01]  /*1abc0*/  UMOV UR8, UR5 ;  /* 0x0000000500087c82 */ /* 0x001fe20008000000 */
[----:B------:R-:W-:-:S02]  /*1abd0*/  UMOV UR11, UR18 ;  /* 0x00000012000b7c82 */ /* 0x000fc40008000000 */
[----:B------:R0:W-:Y:S02]  /*1abe0*/  UTMALDG.3D [UR8], [UR24], desc[UR14] ;  /* 0x00000e08180075b4 */ /* 0x0001e40008011000 */
[----:B0-----:R-:W-:Y:S05]  /*1abf0*/  @P2 BRA `(.L_x_551) ;  /* 0xfffffffc00502947 */ /* 0x001fea000383ffff */
.L_x_547:
[----:B------:R-:W-:Y:S05]  /*1ac00*/  BSYNC B1 ;  /* 0x0000000000017941 */ /* 0x000fea0003800000 */
.L_x_546:
[----:B------:R-:W2:Y:S01]  /*1ac10*/  LDL.LU R15, [R1+0x200] ;  /* 0x00020000010f7983 */ /* 0x000ea20000300800 */
[----:B------:R-:W-:Y:S01]  /*1ac20*/  LOP3.LUT P4, RZ, R9, 0xff, RZ, 0xc0, !PT ;  /* 0x000000ff09ff7812 */ /* 0x000fe2000788c0ff */
[----:B------:R-:W-:Y:S01]  /*1ac30*/  IMAD.IADD R6, R0, 0x1, R6 ;  /* 0x0000000100067824 */ /* 0x000fe200078e0206 */
[----:B------:R-:W-:Y:S01]  /*1ac40*/  ULDC.64 UR6, c[0x0][0x650] ;  /* 0x0001940000067ab9 */ /* 0x000fe20000000a00 */
[----:B-1----:R-:W3:Y:S01]  /*1ac50*/  LDL.LU R14, [R1+0x204] ;  /* 0x00020400010e7983 */ /* 0x002ee20000300800 */
[----:B------:R-:W-:Y:S01]  /*1ac60*/  BSSY B1, `(.L_x_552) ;  /* 0x0000074000017945 */ /* 0x000fe20003800000 */
[----:B------:R-:W-:Y:S01]  /*1ac70*/  IMAD.MOV.U32 R5, RZ, RZ, -0x1 ;  /* 0xffffffffff057424 */ /* 0x000fe200078e00ff */
[----:B------:R-:W-:Y:S01]  /*1ac80*/  SHF.R.U32.HI R2, RZ, 0x2, R6 ;  /* 0x00000002ff027819 */ /* 0x000fe20000011606 */
[----:B------:R-:W-:Y:S01]  /*1ac90*/  IMAD.MOV.U32 R10, RZ, RZ, -0x1 ;  /* 0xffffffffff0a7424 */ /* 0x000fe200078e00ff */
[----:B------:R-:W-:Y:S02]  /*1aca0*/  ISETP.GT.U32.AND P1, PT, R6, 0x3, PT ;  /* 0x000000030600780c */ /* 0x000fe40003f24070 */
[----:B------:R-:W-:-:S02]  /*1acb0*/  LOP3.LUT R2, R2, 0x1, RZ, 0xc0, !PT ;  /* 0x0000000102027812 */ /* 0x000fc400078ec0ff */
[----:B------:R-:W-:Y:S01]  /*1acc0*/  ISETP.LT.U32.AND P1, PT, R0, 0x4, P1 ;  /* 0x000000040000780c */ /* 0x000fe20000f21070 */
[----:B------:R-:W0:Y:S01]  /*1acd0*/  @P4 S2R R3, SR_CgaCtaId ;  /* 0x0000000000034919 */ /* 0x000e220000008800 */
[----:B------:R-:W-:Y:S02]  /*1ace0*/  ISETP.NE.U32.AND P2, PT, R2, 0x1, PT ;  /* 0x000000010200780c */ /* 0x000fe40003f45070 */
[----:B------:R-:W-:Y:S02]  /*1acf0*/  @P4 MOV R2, 0x400 ;  /* 0x0000040000024802 */ /* 0x000fe40000000f00 */
[----:B------:R-:W-:Y:S02]  /*1ad00*/  ISETP.GT.U32.AND P2, PT, R0, 0x3, !P2 ;  /* 0x000000030000780c */ /* 0x000fe40005744070 */
[----:B------:R-:W-:Y:S02]  /*1ad10*/  LOP3.LUT R6, R6, 0x3, RZ, 0xc0, !PT ;  /* 0x0000000306067812 */ /* 0x000fe400078ec0ff */
[----:B------:R-:W-:-:S02]  /*1ad20*/  PRMT R9, RZ, 0x7610, R9 ;  /* 0x00007610ff097816 */ /* 0x000fc40000000009 */
[----:B0-----:R-:W-:Y:S02]  /*1ad30*/  @P4 LEA R2, R3, R2, 0x18 ;  /* 0x0000000203024211 */ /* 0x001fe400078ec0ff */
[----:B------:R-:W-:Y:S02]  /*1ad40*/  SEL R3, RZ, 0x1, !P2 ;  /* 0x00000001ff037807 */ /* 0x000fe40005000000 */
[----:B------:R0:W-:Y:S02]  /*1ad50*/  @P4 SYNCS.ARRIVE.TRANS64.A1T0 RZ, [R2+URZ+0x58], RZ ;  /* 0x000058ff02ff49a7 */ /* 0x0001e4000810003f */
[----:B0-----:R-:W-:-:S04]  /*1ad60*/  SEL R2, RZ, 0x1, !P1 ;  /* 0x00000001ff027807 */ /* 0x001fc80004800000 */
[----:B------:R-:W-:Y:S02]  /*1ad70*/  LOP3.LUT R7, R3, R7, R2, 0x96, !PT ;  /* 0x0000000703077212 */ /* 0x000fe400078e9602 */
[----:B------:R-:W-:Y:S02]  /*1ad80*/  MOV R2, 0xffffffff ;  /* 0xffffffff00027802 */ /* 0x000fe40000000f00 */
[----:B------:R-:W-:Y:S02]  /*1ad90*/  PRMT R3, RZ, 0x7610, R3 ;  /* 0x00007610ff037816 */ /* 0x000fe40000000003 */
[----:B---3--:R-:W-:-:S04]  /*1ada0*/  IADD3 R14, P1, R14, UR20, RZ ;  /* 0x000000140e0e7c10 */ /* 0x008fc8000ff3e0ff */
[----:B--2---:R-:W-:Y:S01]  /*1adb0*/  IADD3.X R15, R15, UR13, RZ, P1, !PT ;  /* 0x0000000d0f0f7c10 */ /* 0x004fe20008ffe4ff */
[----:B------:R0:W-:Y:S01]  /*1adc0*/  STL [R1+0x204], R14 ;  /* 0x0002040e01007387 */ /* 0x0001e20000100800 */
[----:B------:R-:W-:-:S03]  /*1add0*/  ISETP.GE.U32.AND P1, PT, R14, UR6, PT ;  /* 0x000000060e007c0c */ /* 0x000fc6000bf26070 */
[----:B------:R0:W-:Y:S01]  /*1ade0*/  STL [R1+0x200], R15 ;  /* 0x0002000f01007387 */ /* 0x0001e20000100800 */
[----:B------:R-:W-:-:S13]  /*1adf0*/  ISETP.GE.U32.AND.EX P1, PT, R15, UR7, PT, P1 ;  /* 0x000000070f007c0c */ /* 0x000fda000bf26110 */
[----:B0-----:R-:W-:Y:S05]  /*1ae00*/  @P1 BRA `(.L_x_553) ;  /* 0x0000000400641947 */ /* 0x001fea0003800000 */
[----:B------:R-:W0:Y:S01]  /*1ae10*/  S2R R8, SR_CTAID.X ;  /* 0x0000000000087919 */ /* 0x000e220000002500 */
[----:B------:R-:W-:Y:S01]  /*1ae20*/  ULDC UR5, c[0x0][0x150] ;  /* 0x0000540000057ab9 */ /* 0x000fe20000000800 */
[----:B------:R-:W1:Y:S01]  /*1ae30*/  LDC R3, c[0x0][0x144] ;  /* 0x00005100ff037b82 */ /* 0x000e620000000800 */
[----:B------:R-:W-:Y:S01]  /*1ae40*/  UISETP.NE.AND UP0, UPT, UR45, URZ, UPT ;  /* 0x0000003f2d00728c */ /* 0x000fe2000bf05270 */
[----:B------:R-:W2:Y:S01]  /*1ae50*/  S2R R5, SR_CTAID.Y ;  /* 0x0000000000057919 */ /* 0x000ea20000002600 */
[----:B------:R-:W-:Y:S01]  /*1ae60*/  ULDC.64 UR6, c[0x0][0x628] ;  /* 0x00018a0000067ab9 */ /* 0x000fe20000000a00 */
[----:B------:R-:W-:-:S03]  /*1ae70*/  ULDC UR8, c[0x0][0x630] ;  /* 0x00018c0000087ab9 */ /* 0x000fc60000000800 */
[----:B------:R-:W-:Y:S01]  /*1ae80*/  PLOP3.LUT P1, PT, PT, PT, UP0, 0x80, 0x0 ;  /* 0x000000000000781c */ /* 0x000fe20003f2f008 */
[----:B------:R-:W3:Y:S01]  /*1ae90*/  LDC R12, c[0x0][0x148] ;  /* 0x00005200ff0c7b82 */ /* 0x000ee20000000800 */
[----:B0-----:R-:W-:Y:S02]  /*1aea0*/  I2FP.F32.U32 R2, R8 ;  /* 0x0000000800027245 */ /* 0x001fe40000201000 */
[----:B--2---:R-:W-:-:S03]  /*1aeb0*/  I2FP.F32.U32 R4, R5 ;  /* 0x0000000500047245 */ /* 0x004fc60000201000 */
[----:B------:R-:W-:Y:S01]  /*1aec0*/  FMUL R2, R2, UR5 ;  /* 0x0000000502027c20 */ /* 0x000fe20008400000 */
[----:B------:R-:W-:Y:S02]  /*1aed0*/  ULDC UR5, c[0x0][0x154] ;  /* 0x0000550000057ab9 */ /* 0x000fe40000000800 */
[----:B------:R-:W-:-:S03]  /*1aee0*/  FMUL R10, R4, UR5 ;  /* 0x00000005040a7c20 */ /* 0x000fc60008400000 */
[----:B------:R-:W0:Y:S08]  /*1aef0*/  F2I.U32.TRUNC.NTZ R2, R2 ;  /* 0x0000000200027305 */ /* 0x000e30000020f000 */
[----:B------:R-:W2:Y:S01]  /*1af00*/  F2I.U32.TRUNC.NTZ R10, R10 ;  /* 0x0000000a000a7305 */ /* 0x000ea2000020f000 */
[----:B0-----:R-:W-:Y:S01]  /*1af10*/  IMAD.MOV R4, RZ, RZ, -R2 ;  /* 0x000000ffff047224 */ /* 0x001fe200078e0a02 */
[----:B------:R-:W-:-:S03]  /*1af20*/  MOV R2, R14 ;  /* 0x0000000e00027202 */ /* 0x000fc60000000f00 */
[----:B-1----:R-:W-:Y:S02]  /*1af30*/  IMAD R8, R3, R4, R8 ;  /* 0x0000000403087224 */ /* 0x002fe400078e0208 */
[----:B--2---:R-:W-:-:S04]  /*1af40*/  IMAD.MOV R3, RZ, RZ, -R10 ;  /* 0x000000ffff037224 */ /* 0x004fc800078e0a0a */
[----:B---3--:R-:W-:Y:S01]  /*1af50*/  @P1 IMAD R8, R12, R3, R5 ;  /* 0x000000030c081224 */ /* 0x008fe200078e0205 */
[----:B------:R-:W-:Y:S01]  /*1af60*/  ISETP.NE.U32.AND P1, PT, RZ, UR6, PT ;  /* 0x00000006ff007c0c */ /* 0x000fe2000bf25070 */
[----:B------:R-:W-:-:S03]  /*1af70*/  IMAD.MOV.U32 R3, RZ, RZ, R15 ;  /* 0x000000ffff037224 */ /* 0x000fc600078e000f */
[----:B------:R-:W-:-:S13]  /*1af80*/  ISETP.NE.AND.EX P1, PT, RZ, UR7, PT, P1 ;  /* 0x00000007ff007c0c */ /* 0x000fda000bf25310 */
[----:B------:R-:W-:Y:S05]  /*1af90*/  @!P1 BRA `(.L_x_554) ;  /* 0x0000000000289947 */ /* 0x000fea0003800000 */
[----:B------:R-:W-:Y:S02]  /*1afa0*/  ULDC UR5, c[0x0][0x634] ;  /* 0x00018d0000057ab9 */ /* 0x000fe40000000800 */
[----:B------:R-:W-:-:S05]  /*1afb0*/  IADD3 R3, P1, R14, UR5, RZ ;  /* 0x000000050e037c10 */ /* 0x000fca000ff3e0ff */
[----:B------:R-:W-:-:S04]  /*1afc0*/  IMAD.X R11, RZ, RZ, R15, P1 ;  /* 0x000000ffff0b7224 */ /* 0x000fc800008e060f */
[----:B------:R-:W-:-:S04]  /*1afd0*/  IMAD.WIDE.U32 R4, R11, UR6, RZ ;  /* 0x000000060b047c25 */ /* 0x000fc8000f8e00ff */
[----:B------:R-:W-:-:S04]  /*1afe0*/  IMAD.WIDE.U32 R4, P1, R3, UR7, R4 ;  /* 0x0000000703047c25 */ /* 0x000fc8000f820004 */
[----:B------:R-:W-:Y:S01]  /*1aff0*/  IMAD.WIDE.U32 R2, R3, UR6, RZ ;  /* 0x0000000603027c25 */ /* 0x000fe2000f8e00ff */
[----:B------:R-:W-:-:S04]  /*1b000*/  MOV R2, R5 ;  /* 0x0000000500027202 */ /* 0x000fc80000000f00 */
[----:B------:R-:W-:Y:S01]  /*1b010*/  IADD3 RZ, P2, R3, R4, RZ ;  /* 0x0000000403ff7210 */ /* 0x000fe20007f5e0ff */
[----:B------:R-:W-:-:S04]  /*1b020*/  IMAD.X R3, RZ, RZ, RZ, P1 ;  /* 0x000000ffff037224 */ /* 0x000fc800008e06ff */
[----:B------:R-:W-:-:S08]  /*1b030*/  IMAD.WIDE.U32.X R2, R11, UR7, R2, P2 ;  /* 0x000000070b027c25 */ /* 0x000fd000090e0402 */
.L_x_554:
[--C-:B------:R-:W-:Y:S01]  /*1b040*/  SHF.R.U64 R10, R2, UR8, R3.reuse ;  /* 0x00000008020a7c19 */ /* 0x100fe20008001203 */
[----:B------:R-:W-:Y:S01]  /*1b050*/  ULDC.64 UR6, c[0x0][0x620] ;  /* 0x0001880000067ab9 */ /* 0x000fe20000000a00 */
[----:B------:R-:W-:Y:S01]  /*1b060*/  SHF.R.U32.HI R2, RZ, UR8, R3 ;  /* 0x00000008ff027c19 */ /* 0x000fe20008011603 */
[----:B------:R-:W-:Y:S01]  /*1b070*/  IMAD.MOV.U32 R3, RZ, RZ, R15 ;  /* 0x000000ffff037224 */ /* 0x000fe200078e000f */
[----:B------:R-:W-:Y:S01]  /*1b080*/  IADD3 R11, P1, RZ, -R10, RZ ;  /* 0x8000000aff0b7210 */ /* 0x000fe20007f3e0ff */
[----:B------:R-:W-:-:S04]  /*1b090*/  ULDC UR5, c[0x0][0x618] ;  /* 0x0001860000057ab9 */ /* 0x000fc80000000800 */
[----:B------:R-:W-:-:S04]  /*1b0a0*/  IMAD.X R2, RZ, RZ, ~R2, P1 ;  /* 0x000000ffff027224 */ /* 0x000fc800008e0e02 */
[----:B------:R-:W-:-:S04]  /*1b0b0*/  IMAD R2, R2, UR6, RZ ;  /* 0x0000000602027c24 */ /* 0x000fc8000f8e02ff */
[----:B------:R-:W-:Y:S02]  /*1b0c0*/  IMAD R5, R11, UR7, R2 ;  /* 0x000000070b057c24 */ /* 0x000fe4000f8e0202 */
[----:B------:R-:W-:-:S04]  /*1b0d0*/  IMAD.MOV.U32 R2, RZ, RZ, R14 ;  /* 0x000000ffff027224 */ /* 0x000fc800078e000e */
[----:B------:R-:W-:Y:S01]  /*1b0e0*/  IMAD.WIDE.U32 R2, R11, UR6, R2 ;  /* 0x000000060b027c25 */ /* 0x000fe2000f8e0002 */
[----:B------:R-:W-:Y:S02]  /*1b0f0*/  ULDC.64 UR6, c[0x0][0x640] ;  /* 0x0001900000067ab9 */ /* 0x000fe40000000a00 */
[----:B------:R-:W-:Y:S02]  /*1b100*/  ISETP.NE.U32.AND P1, PT, RZ, UR6, PT ;  /* 0x00000006ff007c0c */ /* 0x000fe4000bf25070 */
[----:B------:R-:W-:Y:S02]  /*1b110*/  IADD3 R3, R3, R5, RZ ;  /* 0x0000000503037210 */ /* 0x000fe40007ffe0ff */
[----:B------:R-:W-:Y:S02]  /*1b120*/  ISETP.NE.AND.EX P1, PT, RZ, UR7, PT, P1 ;  /* 0x00000007ff007c0c */ /* 0x000fe4000bf25310 */
[--C-:B------:R-:W-:Y:S02]  /*1b130*/  SHF.R.U64 R11, R2, UR5, R3.reuse ;  /* 0x00000005020b7c19 */ /* 0x100fe40008001203 */
[----:B------:R-:W-:Y:S01]  /*1b140*/  SHF.R.U32.HI R2, RZ, UR5, R3 ;  /* 0x00000005ff027c19 */ /* 0x000fe20008011603 */
[----:B------:R-:W-:-:S03]  /*1b150*/  ULDC UR5, c[0x0][0x608] ;  /* 0x0001820000057ab9 */ /* 0x000fc60000000800 */
[--C-:B------:R-:W-:Y:S02]  /*1b160*/  SHF.R.U64 R12, R11, UR5, R2.reuse ;  /* 0x000000050b0c7c19 */ /* 0x100fe40008001202 */
[----:B------:R-:W-:Y:S01]  /*1b170*/  SHF.R.U32.HI R3, RZ, UR5, R2 ;  /* 0x00000005ff037c19 */ /* 0x000fe20008011602 */
[----:B------:R-:W-:-:S03]  /*1b180*/  ULDC UR5, c[0x0][0x658] ;  /* 0x0001960000057ab9 */ /* 0x000fc60000000800 */
[--C-:B------:R-:W-:Y:S02]  /*1b190*/  SHF.R.U64 R13, R12, UR5, R3.reuse ;  /* 0x000000050c0d7c19 */ /* 0x100fe40008001203 */
[----:B------:R-:W-:-:S03]  /*1b1a0*/  SHF.R.U32.HI R15, RZ, UR5, R3 ;  /* 0x00000005ff0f7c19 */ /* 0x000fc60008011603 */
[----:B------:R-:W-:Y:S02]  /*1b1b0*/  IMAD.MOV.U32 R2, RZ, RZ, R13 ;  /* 0x000000ffff027224 */ /* 0x000fe400078e000d */
[----:B------:R-:W-:Y:S01]  /*1b1c0*/  IMAD.MOV.U32 R3, RZ, RZ, R15 ;  /* 0x000000ffff037224 */ /* 0x000fe200078e000f */
[----:B------:R-:W-:Y:S06]  /*1b1d0*/  @!P1 BRA `(.L_x_555) ;  /* 0x0000000000289947 */ /* 0x000fec0003800000 */
[----:B------:R-:W-:Y:S02]  /*1b1e0*/  ULDC UR5, c[0x0][0x64c] ;  /* 0x0001930000057ab9 */ /* 0x000fe40000000800 */
[----:B------:R-:W-:-:S05]  /*1b1f0*/  IADD3 R3, P1, R13, UR5, RZ ;  /* 0x000000050d037c10 */ /* 0x000fca000ff3e0ff */
[----:B------:R-:W-:-:S04]  /*1b200*/  IMAD.X R15, RZ, RZ, R15, P1 ;  /* 0x000000ffff0f7224 */ /* 0x000fc800008e060f */
[----:B------:R-:W-:-:S04]  /*1b210*/  IMAD.WIDE.U32 R4, R15, UR6, RZ ;  /* 0x000000060f047c25 */ /* 0x000fc8000f8e00ff */
[----:B------:R-:W-:-:S04]  /*1b220*/  IMAD.WIDE.U32 R4, P1, R3, UR7, R4 ;  /* 0x0000000703047c25 */ /* 0x000fc8000f820004 */
[----:B------:R-:W-:-:S04]  /*1b230*/  IMAD.WIDE.U32 R2, R3, UR6, RZ ;  /* 0x0000000603027c25 */ /* 0x000fc8000f8e00ff */
[----:B------:R-:W-:Y:S01]  /*1b240*/  IMAD.MOV.U32 R2, RZ, RZ, R5 ;  /* 0x000000ffff027224 */ /* 0x000fe200078e0005 */
[----:B------:R-:W-:Y:S02]  /*1b250*/  IADD3 RZ, P2, R3, R4, RZ ;  /* 0x0000000403ff7210 */ /* 0x000fe40007f5e0ff */
[----:B------:R-:W-:-:S03]  /*1b260*/  IADD3.X R3, RZ, RZ, RZ, P1, !PT ;  /* 0x000000ffff037210 */ /* 0x000fc60000ffe4ff */
[----:B------:R-:W-:-:S08]  /*1b270*/  IMAD.WIDE.U32.X R2, R15, UR7, R2, P2 ;  /* 0x000000070f027c25 */ /* 0x000fd000090e0402 */
.L_x_555:
[----:B------:R-:W-:Y:S01]  /*1b280*/  ULDC UR5, c[0x0][0x648] ;  /* 0x0001920000057ab9 */ /* 0x000fe20000000800 */
[----:B------:R-:W-:Y:S01]  /*1b290*/  LOP3.LUT R12, R12, UR16, RZ, 0xc0, !PT ;  /* 0x000000100c0c7c12 */ /* 0x000fe2000f8ec0ff */
[----:B------:R-:W-:Y:S01]  /*1b2a0*/  UISETP.NE.AND UP0, UPT, UR45, URZ, UPT ;  /* 0x0000003f2d00728c */ /* 0x000fe2000bf05270 */
[----:B------:R-:W-:Y:S01]  /*1b2b0*/  SHF.R.U64 R3, R2, UR5, R3 ;  /* 0x0000000502037c19 */ /* 0x000fe20008001203 */
[----:B------:R-:W-:-:S04]  /*1b2c0*/  ULDC UR5, c[0x0][0x638] ;  /* 0x00018e0000057ab9 */ /* 0x000fc80000000800 */
[----:B------:R-:W-:Y:S01]  /*1b2d0*/  IMAD.MOV R2, RZ, RZ, -R3 ;  /* 0x000000ffff027224 */ /* 0x000fe200078e0a03 */
[----:B------:R-:W-:Y:S01]  /*1b2e0*/  PLOP3.LUT P1, PT, PT, PT, UP0, 0x40, 0x0 ;  /* 0x000000000000781c */ /* 0x000fe20003f2e808 */
[----:B------:R-:W-:Y:S01]  /*1b2f0*/  IMAD R5, R3, UR17, R12 ;  /* 0x0000001103057c24 */ /* 0x000fe2000f8e020c */
[----:B------:R-:W-:Y:S01]  /*1b300*/  PLOP3.LUT P2, PT, PT, PT, UP0, 0x40, 0x0 ;  /* 0x000000000000781c */ /* 0x000fe20003f4e808 */
[----:B------:R-:W-:Y:S01]  /*1b310*/  IMAD R13, R2, UR5, R13 ;  /* 0x00000005020d7c24 */ /* 0x000fe2000f8e020d */
[----:B------:R-:W-:Y:S01]  /*1b320*/  ULDC UR5, c[0x0][0x610] ;  /* 0x0001840000057ab9 */ /* 0x000fe20000000800 */
[----:B------:R-:W-:Y:S01]  /*1b330*/  LOP3.LUT R2, R11, UR4, RZ, 0xc0, !PT ;  /* 0x000000040b027c12 */ /* 0x000fe2000f8ec0ff */
[----:B------:R-:W-:Y:S01]  /*1b340*/  IMAD R8, R5, UR5, R8 ;  /* 0x0000000505087c24 */ /* 0x000fe2000f8e0208 */
[----:B------:R-:W-:Y:S01]  /*1b350*/  ULDC UR5, c[0x0][0x600] ;  /* 0x0001800000057ab9 */ /* 0x000fe20000000800 */
[----:B------:R-:W-:Y:S02]  /*1b360*/  IMAD.MOV.U32 R3, RZ, RZ, 0x1 ;  /* 0x00000001ff037424 */ /* 0x000fe400078e00ff */
[----:B------:R-:W-:-:S05]  /*1b370*/  IMAD R13, R13, UR5, R2 ;  /* 0x000000050d0d7c24 */ /* 0x000fca000f8e0202 */
[----:B------:R-:W-:Y:S02]  /*1b380*/  SEL R2, R13, R8, P1 ;  /* 0x000000080d027207 */ /* 0x000fe40000800000 */
[----:B------:R-:W-:-:S07]  /*1b390*/  SEL R5, R8, R13, P2 ;  /* 0x0000000d08057207 */ /* 0x000fce0001000000 */
.L_x_553:
[----:B------:R-:W-:Y:S05]  /*1b3a0*/  BSYNC B1 ;  /* 0x0000000000017941 */ /* 0x000fea0003800000 */
.L_x_552:
[----:B------:R-:W-:-:S13]  /*1b3b0*/  LOP3.LUT P1, RZ, R3, 0xff, RZ, 0xc0, !PT ;  /* 0x000000ff03ff7812 */ /* 0x000fda000782c0ff */
[----:B------:R-:W-:Y:S05]  /*1b3c0*/  @P1 BRA `(.L_x_556) ;  /* 0xfffffff400281947 */ /* 0x000fea000383ffff */
[----:B------:R-:W-:Y:S05]  /*1b3d0*/  BSYNC B0 ;  /* 0x0000000000007941 */ /* 0x000fea0003800000 */
.L_x_544:
[----:B------:R-:W-:-:S03]  /*1b3e0*/  UMOV UR5, 0xffffffff ;  /* 0xffffffff00057882 */ /* 0x000fc60000000000 */
[----:B------:R-:W-:Y:S05]  /*1b3f0*/  BRA.DIV UR5, `(.L_x_557) ;  /* 0x00000006051c7947 */ /* 0x000fea000b800000 */
[----:B------:R-:W-:-:S13]  /*1b400*/  ELECT P6, URZ, PT ;  /* 0x00000000003f782f */ /* 0x000fda00038c0000 */
.L_x_571:
[----:B------:R-:W-:Y:S04]  /*1b410*/  BSSY B0, `(.L_x_558) ;  /* 0x000002c000007945 */ /* 0x000fe80003800000 */
[----:B------:R-:W-:Y:S05]  /*1b420*/  @!P6 BRA `(.L_x_559) ;  /* 0x0000000000a8e947 */ /* 0x000fea0003800000 */
[----:B------:R-:W-:-:S04]  /*1b430*/  ULOP3.LUT UR5, UR40, 0x2, URZ, 0xfc, !UPT ;  /* 0x0000000228057892 */ /* 0x000fc8000f8efc3f */
[----:B------:R-:W-:-:S06]  /*1b440*/  UISETP.NE.AND UP0, UPT, UR5, 0x3, UPT ;  /* 0x000000030500788c */ /* 0x000fcc000bf05270 */
[----:B------:R-:W-:-:S13]  /*1b450*/  PLOP3.LUT P0, PT, PT, PT, UP0, 0x80, 0x0 ;  /* 0x000000000000781c */ /* 0x000fda0003f0f008 */
[----:B------:R-:W-:Y:S05]  /*1b460*/  @!P0 BRA `(.L_x_560) ;  /* 0x0000000000048947 */ /* 0x000fea0003800000 */
[----:B------:R-:W-:Y:S01]  /*1b470*/  BPT.TRAP 0x1 ;  /* 0x000000040000795c */ /* 0x000fe20000300000 */
.L_x_560:
[----:B------:R-:W0:Y:S01]  /*1b480*/  S2R R3, SR_CgaCtaId ;  /* 0x0000000000037919 */ /* 0x000e220000008800 */
[----:B------:R-:W-:-:S04]  /*1b490*/  MOV R0, 0x400 ;  /* 0x0000040000007802 */ /* 0x000fc80000000f00 */
[----:B0-----:R-:W-:Y:S02]  /*1b4a0*/  LEA R3, R3, R0, 0x18 ;  /* 0x0000000003037211 */ /* 0x001fe400078ec0ff */
[----:B------:R-:W-:Y:S02]  /*1b4b0*/  SHF.L.U32 R0, R7, 0x1f, RZ ;  /* 0x0000001f07007819 */ /* 0x000fe400000006ff */
[----:B------:R-:W-:-:S05]  /*1b4c0*/  IADD3 R3, R3, 0x20, RZ ;  /* 0x0000002003037810 */ /* 0x000fca0007ffe0ff */
[----:B------:R-:W-:-:S04]  /*1b4d0*/  IMAD R5, R6, 0x8, R3 ;  /* 0x0000000806057824 */ /* 0x000fc800078e0203 */
[----:B------:R-:W0:Y:S02]  /*1b4e0*/  SYNCS.PHASECHK.TRANS64.TRYWAIT P0, [R5+URZ], R0 ;  /* 0x00000000050075a7 */ /* 0x000e24000800017f */
[----:B0-----:R-:W-:Y:S05]  /*1b4f0*/  @!P0 BRA `(.L_x_561) ;  /* 0x0000000000fc8947 */ /* 0x001fea0003800000 */
.L_x_572:
[----:B------:R-:W-:-:S05]  /*1b500*/  VIADD R6, R6, 0x1 ;  /* 0x0000000106067836 */ /* 0x000fca0000000000 */
[----:B------:R-:W-:-:S04]  /*1b510*/  ISETP.NE.AND P0, PT, R6, 0x4, PT ;  /* 0x000000040600780c */ /* 0x000fc80003f05270 */
[----:B0-----:R-:W-:Y:S02]  /*1b520*/  SEL R0, RZ, 0x1, P0 ;  /* 0x00000001ff007807 */ /* 0x001fe40000000000 */
[----:B------:R-:W-:Y:S02]  /*1b530*/  SEL R6, R6, RZ, P0 ;  /* 0x000000ff06067207 */ /* 0x000fe40000000000 */
[----:B------:R-:W-:-:S03]  /*1b540*/  LOP3.LUT R7, R7, R0, RZ, 0x3c, !PT ;  /* 0x0000000007077212 */ /* 0x000fc600078e3cff */
[----:B------:R-:W-:Y:S01]  /*1b550*/  IMAD R5, R6, 0x8, R3 ;  /* 0x0000000806057824 */ /* 0x000fe200078e0203 */
[----:B------:R-:W-:-:S04]  /*1b560*/  SHF.L.U32 R0, R7, 0x1f, RZ ;  /* 0x0000001f07007819 */ /* 0x000fc800000006ff */
[----:B------:R-:W0:Y:S02]  /*1b570*/  SYNCS.PHASECHK.TRANS64.TRYWAIT P0, [R5+URZ], R0 ;  /* 0x00000000050075a7 */ /* 0x000e24000800017f */
[----:B0-----:R-:W-:Y:S05]  /*1b580*/  @!P0 BRA `(.L_x_562) ;  /* 0x0000000000ec8947 */ /* 0x001fea0003800000 */
.L_x_573:
[----:B0-----:R-:W-:-:S04]  /*1b590*/  IADD3 R0, R6, 0x1, RZ ;  /* 0x0000000106007810 */ /* 0x001fc80007ffe0ff */
[----:B------:R-:W-:-:S04]  /*1b5a0*/  ISETP.NE.AND P0, PT, R0, 0x4, PT ;  /* 0x000000040000780c */ /* 0x000fc80003f05270 */
[----:B------:R-:W-:Y:S02]  /*1b5b0*/  SEL R2, RZ, 0x1, P0 ;  /* 0x00000001ff027807 */ /* 0x000fe40000000000 */
[----:B------:R-:W-:Y:S02]  /*1b5c0*/  SEL R4, R0, RZ, P0 ;  /* 0x000000ff00047207 */ /* 0x000fe40000000000 */
[----:B------:R-:W-:-:S03]  /*1b5d0*/  LOP3.LUT R7, R7, R2, RZ, 0x3c, !PT ;  /* 0x0000000207077212 */ /* 0x000fc600078e3cff */
[----:B------:R-:W-:Y:S01]  /*1b5e0*/  IMAD R5, R4, 0x8, R3 ;  /* 0x0000000804057824 */ /* 0x000fe200078e0203 */
[----:B------:R-:W-:-:S04]  /*1b5f0*/  SHF.L.U32 R0, R7, 0x1f, RZ ;  /* 0x0000001f07007819 */ /* 0x000fc800000006ff */
[----:B------:R-:W0:Y:S02]  /*1b600*/  SYNCS.PHASECHK.TRANS64.TRYWAIT P0, [R5+URZ], R0 ;  /* 0x00000000050075a7 */ /* 0x000e24000800017f */
[----:B0-----:R-:W-:Y:S05]  /*1b610*/  @!P0 BRA `(.L_x_563) ;  /* 0x0000000000dc8947 */ /* 0x001fea0003800000 */
.L_x_574:
[----:B0-----:R-:W-:-:S05]  /*1b620*/  VIADD R0, R4, 0x1 ;  /* 0x0000000104007836 */ /* 0x001fca0000000000 */
[----:B------:R-:W-:-:S04]  /*1b630*/  ISETP.NE.AND P0, PT, R0, 0x4, PT ;  /* 0x000000040000780c */ /* 0x000fc80003f05270 */
[----:B------:R-:W-:Y:S02]  /*1b640*/  SEL R2, RZ, 0x1, P0 ;  /* 0x00000001ff027807 */ /* 0x000fe40000000000 */
[----:B------:R-:W-:Y:S02]  /*1b650*/  SEL R0, R0, RZ, P0 ;  /* 0x000000ff00007207 */ /* 0x000fe40000000000 */
[----:B------:R-:W-:-:S03]  /*1b660*/  LOP3.LUT R2, R7, R2, RZ, 0x3c, !PT ;  /* 0x0000000207027212 */ /* 0x000fc600078e3cff */
[----:B------:R-:W-:Y:S01]  /*1b670*/  IMAD R3, R0, 0x8, R3 ;  /* 0x0000000800037824 */ /* 0x000fe200078e0203 */
[----:B------:R-:W-:-:S07]  /*1b680*/  SHF.L.U32 R0, R2, 0x1f, RZ ;  /* 0x0000001f02007819 */ /* 0x000fce00000006ff */
.L_x_564:
[----:B0-----:R0:W1:Y:S02]  /*1b690*/  SYNCS.PHASECHK.TRANS64.TRYWAIT P0, [R3+URZ], R0 ;  /* 0x00000000030075a7 */ /* 0x001064000800017f */
[----:B-1----:R-:W-:Y:S05]  /*1b6a0*/  @!P0 NANOSLEEP.SYNCS 0x989680 ;  /* 0x009896800000895d */ /* 0x002fea0003900000 */
[----:B------:R-:W1:Y:S02]  /*1b6b0*/  @!P0 SYNCS.PHASECHK.TRANS64 P0, [R3+URZ], R0 ;  /* 0x00000000030085a7 */ /* 0x000e64000800007f */
[----:B-1----:R-:W-:Y:S05]  /*1b6c0*/  @!P0 BRA `(.L_x_564) ;  /* 0xfffffffc00f08947 */ /* 0x002fea000383ffff */
.L_x_559:
[----:B------:R-:W-:Y:S05]  /*1b6d0*/  BSYNC B0 ;  /* 0x0000000000007941 */ /* 0x000fea0003800000 */
.L_x_558:
[----:B------:R-:W-:Y:S05]  /*1b6e0*/  EXIT ;  /* 0x000000000000794d */ /* 0x000fea0003800000 */
.L_x_17:
[----:B-1----:R1:W4:Y:S02]  /*1b6f0*/  SYNCS.PHASECHK.TRANS64.TRYWAIT P1, [R3+URZ], R0 ;  /* 0x00000000030075a7 */ /* 0x002324000802017f */
[----:B----4-:R-:W-:Y:S05]  /*1b700*/  @!P1 NANOSLEEP.SYNCS 0x989680 ;  /* 0x009896800000995d */ /* 0x010fea0003900000 */
[----:B------:R-:W4:Y:S02]  /*1b710*/  @!P1 SYNCS.PHASECHK.TRANS64 P1, [R3+URZ], R0 ;  /* 0x00000000030095a7 */ /* 0x000f24000802007f */
[----:B----4-:R-:W-:Y:S05]  /*1b720*/  @!P1 BRA `(.L_x_17) ;  /* 0xfffffffc00f09947 */ /* 0x010fea000383ffff */
[----:B------:R-:W-:Y:S05]  /*1b730*/  BRA `(.L_x_16) ;  /* 0xfffffe5c00387947 */ /* 0x000fea000383ffff */
.L_x_22:
[----:B-1----:R-:W-:-:S04]  /*1b740*/  MOV R5, UR8 ;  /* 0x0000000800057c02 */ /* 0x002fc80008000f00 */
[----:B------:R1:W2:Y:S03]  /*1b750*/  SYNCS.PHASECHK.TRANS64.TRYWAIT P1, [R5+URZ], R4 ;  /* 0x00000004050075a7 */ /* 0x0002a6000802017f */
[----:B--2---:R-:W-:Y:S05]  /*1b760*/  @!P1 NANOSLEEP.SYNCS 0x989680 ;  /* 0x009896800000995d */ /* 0x004fea0003900000 */
[----:B------:R-:W2:Y:S02]  /*1b770*/  @!P1 SYNCS.PHASECHK.TRANS64 P1, [R5+URZ], R4 ;  /* 0x00000004050095a7 */ /* 0x000ea4000802007f */
[----:B--2---:R-:W-:Y:S05]  /*1b780*/  @!P1 BRA `(.L_x_22) ;  /* 0xfffffffc00ec9947 */ /* 0x004fea000383ffff */
[----:B------:R-:W-:Y:S05]  /*1b790*/  BRA `(.L_x_21) ;  /* 0xfffffe9000b07947 */ /* 0x000fea000383ffff */
.L_x_545:
[----:B------:R-:W-:Y:S01]  /*1b7a0*/  BSSY B1, `(.L_x_565) ;  /* 0x0000006000017945 */ /* 0x000fe20003800000 */
[----:B------:R-:W-:-:S07]  /*1b7b0*/  IMAD.MOV.U32 R15, RZ, RZ, -0x1 ;  /* 0xffffffffff0f7424 */ /* 0x000fce00078e00ff */
[----:B------:R-:W-:Y:S05]  /*1b7c0*/  WARPSYNC.COLLECTIVE R15, `(.L_x_566) ;  /* 0x000000000f0c7348 */ /* 0x000fea0003c00000 */
[----:B------:R-:W-:Y:S02]  /*1b7d0*/  ELECT P6, UR62, PT ;  /* 0x00000000003e782f */ /* 0x000fe400038c0000 */
[----:B------:R-:W-:Y:S01]  /*1b7e0*/  MOV R14, UR62 ;  /* 0x0000003e000e7c02 */ /* 0x000fe20008000f00 */
[----:B------:R-:W-:Y:S10]  /*1b7f0*/  ENDCOLLECTIVE ;  /* 0x000000000000791b */ /* 0x000ff40003800000 */
.L_x_566:
[----:B------:R-:W-:Y:S05]  /*1b800*/  BSYNC B1 ;  /* 0x0000000000017941 */ /* 0x000fea0003800000 */
.L_x_565:
[----:B------:R-:W-:Y:S05]  /*1b810*/  BRA `(.L_x_567) ;  /* 0xfffffff000207947 */ /* 0x000fea000383ffff */
.L_x_548:
[----:B-1----:R1:W2:Y:S02]  /*1b820*/  SYNCS.PHASECHK.TRANS64.TRYWAIT P1, [R14+URZ+0x20], R11 ;  /* 0x0000200b0e0075a7 */ /* 0x0022a4000802017f */
[----:B--2---:R-:W-:Y:S05]  /*1b830*/  @!P1 NANOSLEEP.SYNCS 0x989680 ;  /* 0x009896800000995d */ /* 0x004fea0003900000 */
[----:B------:R-:W2:Y:S02]  /*1b840*/  @!P1 SYNCS.PHASECHK.TRANS64 P1, [R14+URZ+0x20], R11 ;  /* 0x0000200b0e0095a7 */ /* 0x000ea4000802007f */
[----:B--2---:R-:W-:Y:S05]  /*1b850*/  @!P1 BRA `(.L_x_548) ;  /* 0xfffffffc00f09947 */ /* 0x004fea000383ffff */
[----:B------:R-:W-:Y:S05]  /*1b860*/  BRA `(.L_x_568) ;  /* 0xfffffff000547947 */ /* 0x000fea000383ffff */
.L_x_557:
[----:B------:R-:W-:Y:S01]  /*1b870*/  BSSY B0, `(.L_x_569) ;  /* 0x0000006000007945 */ /* 0x000fe20003800000 */
[----:B------:R-:W-:-:S07]  /*1b880*/  IMAD.MOV.U32 R15, RZ, RZ, -0x1 ;  /* 0xffffffffff0f7424 */ /* 0x000fce00078e00ff */
[----:B------:R-:W-:Y:S05]  /*1b890*/  WARPSYNC.COLLECTIVE R15, `(.L_x_570) ;  /* 0x000000000f0c7348 */ /* 0x000fea0003c00000 */
[----:B------:R-:W-:Y:S02]  /*1b8a0*/  ELECT P6, UR62, PT ;  /* 0x00000000003e782f */ /* 0x000fe400038c0000 */
[----:B------:R-:W-:Y:S01]  /*1b8b0*/  MOV R14, UR62 ;  /* 0x0000003e000e7c02 */ /* 0x000fe20008000f00 */
[----:B------:R-:W-:Y:S10]  /*1b8c0*/  ENDCOLLECTIVE ;  /* 0x000000000000791b */ /* 0x000ff40003800000 */
.L_x_570:
[----:B------:R-:W-:Y:S05]  /*1b8d0*/  BSYNC B0 ;  /* 0x0000000000007941 */ /* 0x000fea0003800000 */
.L_x_569:
[----:B------:R-:W-:Y:S05]  /*1b8e0*/  BRA `(.L_x_571) ;  /* 0xfffffff800c87947 */ /* 0x000fea000383ffff */
.L_x_561:
[----:B0-----:R0:W1:Y:S02]  /*1b8f0*/  SYNCS.PHASECHK.TRANS64.TRYWAIT P0, [R5+URZ], R0 ;  /* 0x00000000050075a7 */ /* 0x001064000800017f */
[----:B-1----:R-:W-:Y:S05]  /*1b900*/  @!P0 NANOSLEEP.SYNCS 0x989680 ;  /* 0x009896800000895d */ /* 0x002fea0003900000 */
[----:B------:R-:W1:Y:S02]  /*1b910*/  @!P0 SYNCS.PHASECHK.TRANS64 P0, [R5+URZ], R0 ;  /* 0x00000000050085a7 */ /* 0x000e64000800007f */
[----:B-1----:R-:W-:Y:S05]  /*1b920*/  @!P0 BRA `(.L_x_561) ;  /* 0xfffffffc00f08947 */ /* 0x002fea000383ffff */
[----:B------:R-:W-:Y:S05]  /*1b930*/  BRA `(.L_x_572) ;  /* 0xfffffff800f07947 */ /* 0x000fea000383ffff */
.L_x_562:
[----:B0-----:R0:W1:Y:S02]  /*1b940*/  SYNCS.PHASECHK.TRANS64.TRYWAIT P0, [R5+URZ], R0 ;  /* 0x00000000050075a7 */ /* 0x001064000800017f */
[----:B-1----:R-:W-:Y:S05]  /*1b950*/  @!P0 NANOSLEEP.SYNCS 0x989680 ;  /* 0x009896800000895d */ /* 0x002fea0003900000 */
[----:B------:R-:W1:Y:S02]  /*1b960*/  @!P0 SYNCS.PHASECHK.TRANS64 P0, [R5+URZ], R0 ;  /* 0x00000000050085a7 */ /* 0x000e64000800007f */
[----:B-1----:R-:W-:Y:S05]  /*1b970*/  @!P0 BRA `(.L_x_562) ;  /* 0xfffffffc00f08947 */ /* 0x002fea000383ffff */
[----:B------:R-:W-:Y:S05]  /*1b980*/  BRA `(.L_x_573) ;  /* 0xfffffffc00007947 */ /* 0x000fea000383ffff */
.L_x_563:
[----:B0-----:R0:W1:Y:S02]  /*1b990*/  SYNCS.PHASECHK.TRANS64.TRYWAIT P0, [R5+URZ], R0 ;  /* 0x00000000050075a7 */ /* 0x001064000800017f */
[----:B-1----:R-:W-:Y:S05]  /*1b9a0*/  @!P0 NANOSLEEP.SYNCS 0x989680 ;  /* 0x009896800000895d */ /* 0x002fea0003900000 */
[----:B------:R-:W1:Y:S02]  /*1b9b0*/  @!P0 SYNCS.PHASECHK.TRANS64 P0, [R5+URZ], R0 ;  /* 0x00000000050085a7 */ /* 0x000e64000800007f */
[----:B-1----:R-:W-:Y:S05]  /*1b9c0*/  @!P0 BRA `(.L_x_563) ;  /* 0xfffffffc00f08947 */ /* 0x002fea000383ffff */
[----:B------:R-:W-:Y:S05]  /*1b9d0*/  BRA `(.L_x_574) ;  /* 0xfffffffc00107947 */ /* 0x000fea000383ffff */
.L_x_575:
[----:B------:R-:W-:-:S00]  /*1b9e0*/  BRA `(.L_x_575) ;  /* 0xfffffffc00fc7947 */ /* 0x000fc0000383ffff */
[----:B------:R-:W-:-:S00]  /*1b9f0*/  NOP ;  /* 0x0000000000007918 */ /* 0x000fc00000000000 */
        /* <DEDUP_REMOVED lines=8> */
.L_x_576:


//--------------------- .nv.global.init           --------------------------
	.section	.nv.global.init,"aw",@progbits
.nv.global.init:
	.type		$str$22,@object
	.size		$str$22,($str$23 - $str$22)
$str$22:
        /*0000*/ 	.byte	0x6b, 0x5f, 0x74, 0x69, 0x6c, 0x65, 0x5f, 0x63, 0x6f, 0x75, 0x6e, 0x74, 0x20, 0x3e, 0x3d, 0x20
        /*0010*/ 	.byte	0x31, 0x00
	.type		$str$23,@object
	.size		$str$23,(__unnamed_1 - $str$23)
$str$23:
        /*0012*/ 	.byte	0x2f, 0x74, 0x6d, 0x70, 0x2f, 0x63, 0x75, 0x74, 0x6c, 0x61, 0x73, 0x73, 0x5f, 0x73, 0x77, 0x65
        /*0022*/ 	.byte	0x65, 0x70, 0x5f, 0x73, 0x72, 0x63, 0x2f, 0x69, 0x6e, 0x63, 0x6c, 0x75, 0x64, 0x65, 0x2f, 0x63
        /*0032*/ 	.byte	0x75, 0x74, 0x6c, 0x61, 0x73, 0x73, 0x2f, 0x67, 0x65, 0x6d, 0x6d, 0x2f, 0x63, 0x6f, 0x6c, 0x6c
        /*0042*/ 	.byte	0x65, 0x63, 0x74, 0x69, 0x76, 0x65, 0x2f, 0x73, 0x6d, 0x39, 0x30, 0x5f, 0x6d, 0x6d, 0x61, 0x5f
        /*0052*/ 	.byte	0x74, 0x6d, 0x61, 0x5f, 0x67, 0x6d, 0x6d, 0x61, 0x5f, 0x73, 0x73, 0x5f, 0x77, 0x61, 0x72, 0x70
        /*0062*/ 	.byte	0x73, 0x70, 0x65, 0x63, 0x69, 0x61, 0x6c, 0x69, 0x7a, 0x65, 0x64, 0x2e, 0x68, 0x70, 0x70, 0x00
	.type		__unnamed_1,@object
	.size		__unnamed_1,(.L_0 - __unnamed_1)
__unnamed_1:
        /* <DEDUP_REMOVED lines=181> */
        /*0bc2*/ 	.byte	0x65, 0x6e, 0x74, 0x69, 0x74, 0x79, 0x5d, 0x00
.L_0:


//--------------------- .nv.shared._ZN7cutlass13device_kernelINS_4gemm6kernel13GemmUniversalIN4cute5tupleIJiiiiEEENS1_10collective13CollectiveMmaINS1_34MainloopSm90TmaGmmaWarpSpecializedILi4ENS5_IJNS4_1CILi1EEESB_SB_EEENS1_35KernelTmaWarpSpecializedCooperativeEEENS5_IJNSA_ILi256EEESF_NSA_ILi64EEEEEENS_10bfloat16_tENS5_IJlSB_lEEESI_SJ_NS4_8TiledMMAINS4_8MMA_AtomIJNS4_4SM904GMMA28MMA_64x256x16_F32BF16BF16_SSILNSN_5MajorE0ELSP_0ELNSN_7ScaleInE1ELSQ_1EEEEEENS4_6LayoutINS5_IJNSA_ILi2EEESB_SB_EEENS5_IJSB_NSA_ILi0EEESW_EEEEENS5_IJNS4_10UnderscoreESZ_SZ_EEEEENS4_13SM90_TMA_LOADENS4_14ComposedLayoutINS4_7SwizzleILi3ELi4ELi3EEENS4_18smem_ptr_flag_bitsILi16EEENST_INS5_IJNSA_ILi8EEESG_EEENS5_IJSG_SB_EEEEEEEvNS4_8identityES12_S1C_vS1D_EENS_8epilogue10collective6detail29Sm90TmaWarpSpecializedAdapterINS1G_15DefaultEpilogueISI_SJ_SJ_NS1F_6thread17LinearCombinationISI_Li1EffLNS1K_9ScaleType4KindE0ELNS_15FloatRoundStyleE2ESI_EENS1_15EpilogueDefaultEEEEEvvEEEEvNT_6ParamsE --------------------------
	.section	.nv.shared._ZN7cutlass13device_kernelINS_4gemm6kernel13GemmUniversalIN4cute5tupleIJiiiiEEENS1_10collective13CollectiveMmaINS1_34MainloopSm90TmaGmmaWarpSpecializedILi4ENS5_IJNS4_1CILi1EEESB_SB_EEENS1_35KernelTmaWarpSpecializedCooperativeEEENS5_IJNSA_ILi256EEESF_NSA_ILi64EEEEEENS_10bfloat16_tENS5_IJlSB_lEEESI_SJ_NS4_8TiledMMAINS4_8MMA_AtomIJNS4_4SM904GMMA28MMA_64x256x16_F32BF16BF16_SSILNSN_5MajorE0ELSP_0ELNSN_7ScaleInE1ELSQ_1EEEEEENS4_6LayoutINS5_IJNSA_ILi2EEESB_SB_EEENS5_IJSB_NSA_ILi0EEESW_EEEEENS5_IJNS4_10UnderscoreESZ_SZ_EEEEENS4_13SM90_TMA_LOADENS4_14ComposedLayoutINS4_7SwizzleILi3ELi4ELi3EEENS4_18smem_ptr_flag_bitsILi16EEENST_INS5_IJNSA_ILi8EEESG_EEENS5_IJSG_SB_EEEEEEEvNS4_8identityES12_S1C_vS1D_EENS_8epilogue10collective6detail29Sm90TmaWarpSpecializedAdapterINS1G_15DefaultEpilogueISI_SJ_SJ_NS1F_6thread17LinearCombinationISI_Li1EffLNS1K_9ScaleType4KindE0ELNS_15FloatRoundStyleE2ESI_EENS1_15EpilogueDefaultEEEEEvvEEEEvNT_6ParamsE,"aw",@nobits
	.sectionflags	@""
	.align	16
	.zero		1024


//--------------------- .nv.shared.reserved.0     --------------------------
	.section	.nv.shared.reserved.0,"aw",@nobits
	.weak		__nv_reservedSMEM_offset_0_alias
	.size		__nv_reservedSMEM_offset_0_alias, 0, 0
	.other		__nv_reservedSMEM_offset_0_alias,@"STO_CUDA_RESERVED_SHARED STV_DEFAULT"
__nv_reservedSMEM_offset_0_alias:
	.zero		0


//--------------------- .nv.global                --------------------------
	.section	.nv.global,"aw",@nobits
.nv.global:
	.type		_ZN39_INTERNAL_bb881e88_4_k_cu_7fc68687_30934cute1_E,@object
	.size		_ZN39_INTERNAL_bb881e88_4_k_cu_7fc68687_30934cute1_E,(_ZN39_INTERNAL_bb881e88_4_k_cu_7fc68687_30934cuda3std3__45__cpo6cbeginE - _ZN39_INTERNAL_bb881e88_4_k_cu_7fc68687_30934cute1_E)
_ZN39_INTERNAL_bb881e88_4_k_cu_7fc68687_30934cute1_E:
	.zero		1
	.type		_ZN39_INTERNAL_bb881e88_4_k_cu_7fc68687_30934cuda3std3__45__cpo6cbeginE,@object
	.size		_ZN39_INTERNAL_bb881e88_4_k_cu_7fc68687_30934cuda3std3__45__cpo6cbeginE,(_ZN39_INTERNAL_bb881e88_4_k_cu_7fc68687_30934cuda3std3__48in_placeE - _ZN39_INTERNAL_bb881e88_4_k_cu_7fc68687_30934cuda3std3__45__cpo6cbeginE)
_ZN39_INTERNAL_bb881e88_4_k_cu_7fc68687_30934cuda3std3__45__cpo6cbeginE:
	.zero		1
	.type		_ZN39_INTERNAL_bb881e88_4_k_cu_7fc68687_30934cuda3std3__48in_placeE,@object
	.size		_ZN39_INTERNAL_bb881e88_4_k_cu_7fc68687_30934cuda3std3__48in_placeE,(_ZN39_INTERNAL_bb881e88_4_k_cu_7fc68687_30934cuda3std6ranges3__45__cpo9iter_moveE - _ZN39_INTERNAL_bb881e88_4_k_cu_7fc68687_30934cuda3std3__48in_placeE)
_ZN39_INTERNAL_bb881e88_4_k_cu_7fc68687_30934cuda3std3__48in_placeE:
	.zero		1
	.type		_ZN39_INTERNAL_bb881e88_4_k_cu_7fc68687_30934cuda3std6ranges3__45__cpo9iter_moveE,@object
	.size		_ZN39_INTERNAL_bb881e88_4_k_cu_7fc68687_30934cuda3std6ranges3__45__cpo9iter_moveE,(_ZN39_INTERNAL_bb881e88_4_k_cu_7fc68687_30934cuda3std3__45__cpo5beginE - _ZN39_INTERNAL_bb881e88_4_k_cu_7fc68687_30934cuda3std6ranges3__45__cpo9iter_moveE)
_ZN39_INTERNAL_bb881e88_4_k_cu_7fc68687_30934cuda3std6ranges3__45__cpo9iter_moveE:
	.zero		1
	.type		_ZN39_INTERNAL_bb881e88_4_k_cu_7fc68687_30934cuda3std3__45__cpo5beginE,@object
	.size		_ZN39_INTERNAL_bb881e88_4_k_cu_7fc68687_30934cuda3std3__45__cpo5beginE,(_ZN39_INTERNAL_bb881e88_4_k_cu_7fc68687_30934cuda3std3__441_GLOBAL__N__bb881e88_4_k_cu_7fc68687_30936ignoreE - _ZN39_INTERNAL_bb881e88_4_k_cu_7fc68687_30934cuda3std3__45__cpo5beginE)
_ZN39_INTERNAL_bb881e88_4_k_cu_7fc68687_30934cuda3std3__45__cpo5beginE:
	.zero		1
	.type		_ZN39_INTERNAL_bb881e88_4_k_cu_7fc68687_30934cuda3std3__441_GLOBAL__N__bb881e88_4_k_cu_7fc68687_30936ignoreE,@object
	.size		_ZN39_INTERNAL_bb881e88_4_k_cu_7fc68687_30934cuda3std3__441_GLOBAL__N__bb881e88_4_k_cu_7fc68687_30936ignoreE,(_ZN39_INTERNAL_bb881e88_4_k_cu_7fc68687_30934cute7productE - _ZN39_INTERNAL_bb881e88_4_k_cu_7fc68687_30934cuda3std3__441_GLOBAL__N__bb881e88_4_k_cu_7fc68687_30936ignoreE)
_ZN39_INTERNAL_bb881e88_4_k_cu_7fc68687_30934cuda3std3__441_GLOBAL__N__bb881e88_4_k_cu_7fc68687_30936ignoreE:
	.zero		1
	.type		_ZN39_INTERNAL_bb881e88_4_k_cu_7fc68687_30934cute7productE,@object
	.size		_ZN39_INTERNAL_bb881e88_4_k_cu_7fc68687_30934cute7productE,(_ZN39_INTERNAL_bb881e88_4_k_cu_7fc68687_30934cuda3std3__45__cpo3endE - _ZN39_INTERNAL_bb881e88_4_k_cu_7fc68687_30934cute7productE)
_ZN39_INTERNAL_bb881e88_4_k_cu_7fc68687_30934cute7productE:
	.zero		1
	.type		_ZN39_INTERNAL_bb881e88_4_k_cu_7fc68687_30934cuda3std3__45__cpo3endE,@object
	.size		_ZN39_INTERNAL_bb881e88_4_k_cu_7fc68687_30934cuda3std3__45__cpo3endE,(_ZN39_INTERNAL_bb881e88_4_k_cu_7fc68687_30934cuda3std3__419piecewise_constructE - _ZN39_INTERNAL_bb881e88_4_k_cu_7fc68687_30934cuda3std3__45__cpo3endE)
_ZN39_INTERNAL_bb881e88_4_k_cu_7fc68687_30934cuda3std3__45__cpo3endE:
	.zero		1
	.type		_ZN39_INTERNAL_bb881e88_4_k_cu_7fc68687_30934cuda3std3__419piecewise_constructE,@object
	.size		_ZN39_INTERNAL_bb881e88_4_k_cu_7fc68687_30934cuda3std3__419piecewise_constructE,(_ZN39_INTERNAL_bb881e88_4_k_cu_7fc68687_30934cuda3std3__45__cpo4cendE - _ZN39_INTERNAL_bb881e88_4_k_cu_7fc68687_30934cuda3std3__419piecewise_constructE)
_ZN39_INTERNAL_bb881e88_4_k_cu_7fc68687_30934cuda3std3__419piecewise_constructE:
	.zero		1
	.type		_ZN39_INTERNAL_bb881e88_4_k_cu_7fc68687_30934cuda3std3__45__cpo4cendE,@object
	.size		_ZN39_INTERNAL_bb881e88_4_k_cu_7fc68687_30934cuda3std3__45__cpo4cendE,(_ZN39_INTERNAL_bb881e88_4_k_cu_7fc68687_30934cuda3std6ranges3__45__cpo4swapE - _ZN39_INTERNAL_bb881e88_4_k_cu_7fc68687_30934cuda3std3__45__cpo4cendE)
_ZN39_INTERNAL_bb881e88_4_k_cu_7fc68687_30934cuda3std3__45__cpo4cendE:
	.zero		1
	.type		_ZN39_INTERNAL_bb881e88_4_k_cu_7fc68687_30934cuda3std6ranges3__45__cpo4swapE,@object
	.size		_ZN39_INTERNAL_bb881e88_4_k_cu_7fc68687_30934cuda3std6ranges3__45__cpo4swapE,(.L_8 - _ZN39_INTERNAL_bb881e88_4_k_cu_7fc68687_30934cuda3std6ranges3__45__cpo4swapE)
_ZN39_INTERNAL_bb881e88_4_k_cu_7fc68687_30934cuda3std6ranges3__45__cpo4swapE:
	.zero		1
.L_8:


//--------------------- .nv.constant0._ZN7cutlass13device_kernelINS_4gemm6kernel13GemmUniversalIN4cute5tupleIJiiiiEEENS1_10collective13CollectiveMmaINS1_34MainloopSm90TmaGmmaWarpSpecializedILi4ENS5_IJNS4_1CILi1EEESB_SB_EEENS1_35KernelTmaWarpSpecializedCooperativeEEENS5_IJNSA_ILi256EEESF_NSA_ILi64EEEEEENS_10bfloat16_tENS5_IJlSB_lEEESI_SJ_NS4_8TiledMMAINS4_8MMA_AtomIJNS4_4SM904GMMA28MMA_64x256x16_F32BF16BF16_SSILNSN_5MajorE0ELSP_0ELNSN_7ScaleInE1ELSQ_1EEEEEENS4_6LayoutINS5_IJNSA_ILi2EEESB_SB_EEENS5_IJSB_NSA_ILi0EEESW_EEEEENS5_IJNS4_10UnderscoreESZ_SZ_EEEEENS4_13SM90_TMA_LOADENS4_14ComposedLayoutINS4_7SwizzleILi3ELi4ELi3EEENS4_18smem_ptr_flag_bitsILi16EEENST_INS5_IJNSA_ILi8EEESG_EEENS5_IJSG_SB_EEEEEEEvNS4_8identityES12_S1C_vS1D_EENS_8epilogue10collective6detail29Sm90TmaWarpSpecializedAdapterINS1G_15DefaultEpilogueISI_SJ_SJ_NS1F_6thread17LinearCombinationISI_Li1EffLNS1K_9ScaleType4KindE0ELNS_15FloatRoundStyleE2ESI_EENS1_15EpilogueDefaultEEEEEvvEEEEvNT_6ParamsE --------------------------
	.section	.nv.constant0._ZN7cutlass13device_kernelINS_4gemm6kernel13GemmUniversalIN4cute5tupleIJiiiiEEENS1_10collective13CollectiveMmaINS1_34MainloopSm90TmaGmmaWarpSpecializedILi4ENS5_IJNS4_1CILi1EEESB_SB_EEENS1_35KernelTmaWarpSpecializedCooperativeEEENS5_IJNSA_ILi256EEESF_NSA_ILi64EEEEEENS_10bfloat16_tENS5_IJlSB_lEEESI_SJ_NS4_8TiledMMAINS4_8MMA_AtomIJNS4_4SM904GMMA28MMA_64x256x16_F32BF16BF16_SSILNSN_5MajorE0ELSP_0ELNSN_7ScaleInE1ELSQ_1EEEEEENS4_6LayoutINS5_IJNSA_ILi2EEESB_SB_EEENS5_IJSB_NSA_ILi0EEESW_EEEEENS5_IJNS4_10UnderscoreESZ_SZ_EEEEENS4_13SM90_TMA_LOADENS4_14ComposedLayoutINS4_7SwizzleILi3ELi4ELi3EEENS4_18smem_ptr_flag_bitsILi16EEENST_INS5_IJNSA_ILi8EEESG_EEENS5_IJSG_SB_EEEEEEEvNS4_8identityES12_S1C_vS1D_EENS_8epilogue10collective6detail29Sm90TmaWarpSpecializedAdapterINS1G_15DefaultEpilogueISI_SJ_SJ_NS1F_6thread17LinearCombinationISI_Li1EffLNS1K_9ScaleType4KindE0ELNS_15FloatRoundStyleE2ESI_EENS1_15EpilogueDefaultEEEEEvvEEEEvNT_6ParamsE,"a",@progbits
	.sectionflags	@""
	.align	4
.nv.constant0._ZN7cutlass13device_kernelINS_4gemm6kernel13GemmUniversalIN4cute5tupleIJiiiiEEENS1_10collective13CollectiveMmaINS1_34MainloopSm90TmaGmmaWarpSpecializedILi4ENS5_IJNS4_1CILi1EEESB_SB_EEENS1_35KernelTmaWarpSpecializedCooperativeEEENS5_IJNSA_ILi256EEESF_NSA_ILi64EEEEEENS_10bfloat16_tENS5_IJlSB_lEEESI_SJ_NS4_8TiledMMAINS4_8MMA_AtomIJNS4_4SM904GMMA28MMA_64x256x16_F32BF16BF16_SSILNSN_5MajorE0ELSP_0ELNSN_7ScaleInE1ELSQ_1EEEEEENS4_6LayoutINS5_IJNSA_ILi2EEESB_SB_EEENS5_IJSB_NSA_ILi0EEESW_EEEEENS5_IJNS4_10UnderscoreESZ_SZ_EEEEENS4_13SM90_TMA_LOADENS4_14ComposedLayoutINS4_7SwizzleILi3ELi4ELi3EEENS4_18smem_ptr_flag_bitsILi16EEENST_INS5_IJNSA_ILi8EEESG_EEENS5_IJSG_SB_EEEEEEEvNS4_8identityES12_S1C_vS1D_EENS_8epilogue10collective6detail29Sm90TmaWarpSpecializedAdapterINS1G_15DefaultEpilogueISI_SJ_SJ_NS1F_6thread17LinearCombinationISI_Li1EffLNS1K_9ScaleType4KindE0ELNS_15FloatRoundStyleE2ESI_EENS1_15EpilogueDefaultEEEEEvvEEEEvNT_6ParamsE:
	.zero		1664


//--------------------- SYMBOLS --------------------------

	.type		.nv.reservedSmem.offset0,@object
	.size		.nv.reservedSmem.offset0,0x4
	.type		__assertfail,@function
